	.target	sm_90a

	.elftype	@"ET_EXEC"


//--------------------- .note.nv.tkinfo           --------------------------
	.section	.note.nv.tkinfo,"",@"SHT_NOTE"
	.sectionflags	@"SHF_NOTE_NV_TKINFO"
	.tkinfo
        /*0018*/ 	.word	0x00000002
        /*0030*/ 	.string	""
        /*0030*/ 	.string	"ptxas"
        /*0030*/ 	.string	"Cuda compilation tools, release 13.0, V13.0.88"
        /*0030*/ 	.string	"Build cuda_13.0.r13.0/compiler.36424714_0"
        /*0030*/ 	.string	"-arch sm_90a -m 64 "



//--------------------- .note.nv.cuinfo           --------------------------
	.section	.note.nv.cuinfo,"",@"SHT_NOTE"
	.sectionflags	@"SHF_NOTE_NV_CUINFO"
        /*0018*/ 	.short	0x0002
        /*001a*/ 	.short	0x005a
        /*001c*/ 	.short	0x0082
	.zero		2


//--------------------- .nv.info                  --------------------------
	.section	.nv.info,"",@"SHT_CUDA_INFO"
	.align	4


	//----- nvinfo : EIATTR_REGCOUNT
	.align		4
        /*0000*/ 	.byte	0x04, 0x2f
        /*0002*/ 	.short	(.L_15 - .L_14)
	.align		4
.L_14:
        /*0004*/ 	.word	index@(_ZN7cutlass13device_kernelINS_4gemm6kernel13GemmUniversalIN4cute5tupleIJiiiiEEENS1_10collective13CollectiveMmaINS1_34MainloopSm90TmaGmmaWarpSpecializedILi3ENS5_IJNS4_1CILi1EEESB_SB_EEENS1_35KernelTmaWarpSpecializedCooperativeEEENS5_IJNSA_ILi512EEENSA_ILi16EEENSA_ILi64EEEEEENS_6half_tENS5_IJlSB_lEEESJ_SK_NS4_8TiledMMAINS4_8MMA_AtomIJNS4_4SM904GMMA25MMA_64x16x16_F32F16F16_SSILNSO_5MajorE0ELSQ_0ELNSO_7ScaleInE1ELSR_1EEEEEENS4_6LayoutINS5_IJNSA_ILi2EEESB_SB_EEENS5_IJSB_NSA_ILi0EEESX_EEEEENS5_IJNS4_10UnderscoreES10_S10_EEEEENS4_13SM90_TMA_LOADENS4_14ComposedLayoutINS4_7SwizzleILi3ELi4ELi3EEENS4_18smem_ptr_flag_bitsILi16EEENSU_INS5_IJNSA_ILi8EEESH_EEENS5_IJSH_SB_EEEEEEEvNS4_8identityES13_S1D_vS1E_EENS_8epilogue10collective6detail29Sm90TmaWarpSpecializedAdapterINS1H_15DefaultEpilogueISJ_SK_SK_NS1G_6thread17LinearCombinationISJ_Li1EffLNS1L_9ScaleType4KindE0ELNS_15FloatRoundStyleE2ESJ_EENS1_15EpilogueDefaultEEEEEvvEEEEvNT_6ParamsE)
        /*0008*/ 	.word	0x000000a8


	//----- nvinfo : EIATTR_FRAME_SIZE
	.align		4
.L_15:
        /*000c*/ 	.byte	0x04, 0x11
        /*000e*/ 	.short	(.L_17 - .L_16)
	.align		4
.L_16:
        /*0010*/ 	.word	index@(_ZN7cutlass13device_kernelINS_4gemm6kernel13GemmUniversalIN4cute5tupleIJiiiiEEENS1_10collective13CollectiveMmaINS1_34MainloopSm90TmaGmmaWarpSpecializedILi3ENS5_IJNS4_1CILi1EEESB_SB_EEENS1_35KernelTmaWarpSpecializedCooperativeEEENS5_IJNSA_ILi512EEENSA_ILi16EEENSA_ILi64EEEEEENS_6half_tENS5_IJlSB_lEEESJ_SK_NS4_8TiledMMAINS4_8MMA_AtomIJNS4_4SM904GMMA25MMA_64x16x16_F32F16F16_SSILNSO_5MajorE0ELSQ_0ELNSO_7ScaleInE1ELSR_1EEEEEENS4_6LayoutINS5_IJNSA_ILi2EEESB_SB_EEENS5_IJSB_NSA_ILi0EEESX_EEEEENS5_IJNS4_10UnderscoreES10_S10_EEEEENS4_13SM90_TMA_LOADENS4_14ComposedLayoutINS4_7SwizzleILi3ELi4ELi3EEENS4_18smem_ptr_flag_bitsILi16EEENSU_INS5_IJNSA_ILi8EEESH_EEENS5_IJSH_SB_EEEEEEEvNS4_8identityES13_S1D_vS1E_EENS_8epilogue10collective6detail29Sm90TmaWarpSpecializedAdapterINS1H_15DefaultEpilogueISJ_SK_SK_NS1G_6thread17LinearCombinationISJ_Li1EffLNS1L_9ScaleType4KindE0ELNS_15FloatRoundStyleE2ESJ_EENS1_15EpilogueDefaultEEEEEvvEEEEvNT_6ParamsE)
        /*0014*/ 	.word	0x00000000


	//----- nvinfo : EIATTR_MIN_STACK_SIZE
	.align		4
.L_17:
        /*0018*/ 	.byte	0x04, 0x12
        /*001a*/ 	.short	(.L_19 - .L_18)
	.align		4
.L_18:
        /*001c*/ 	.word	index@(_ZN7cutlass13device_kernelINS_4gemm6kernel13GemmUniversalIN4cute5tupleIJiiiiEEENS1_10collective13CollectiveMmaINS1_34MainloopSm90TmaGmmaWarpSpecializedILi3ENS5_IJNS4_1CILi1EEESB_SB_EEENS1_35KernelTmaWarpSpecializedCooperativeEEENS5_IJNSA_ILi512EEENSA_ILi16EEENSA_ILi64EEEEEENS_6half_tENS5_IJlSB_lEEESJ_SK_NS4_8TiledMMAINS4_8MMA_AtomIJNS4_4SM904GMMA25MMA_64x16x16_F32F16F16_SSILNSO_5MajorE0ELSQ_0ELNSO_7ScaleInE1ELSR_1EEEEEENS4_6LayoutINS5_IJNSA_ILi2EEESB_SB_EEENS5_IJSB_NSA_ILi0EEESX_EEEEENS5_IJNS4_10UnderscoreES10_S10_EEEEENS4_13SM90_TMA_LOADENS4_14ComposedLayoutINS4_7SwizzleILi3ELi4ELi3EEENS4_18smem_ptr_flag_bitsILi16EEENSU_INS5_IJNSA_ILi8EEESH_EEENS5_IJSH_SB_EEEEEEEvNS4_8identityES13_S1D_vS1E_EENS_8epilogue10collective6detail29Sm90TmaWarpSpecializedAdapterINS1H_15DefaultEpilogueISJ_SK_SK_NS1G_6thread17LinearCombinationISJ_Li1EffLNS1L_9ScaleType4KindE0ELNS_15FloatRoundStyleE2ESJ_EENS1_15EpilogueDefaultEEEEEvvEEEEvNT_6ParamsE)
        /*0020*/ 	.word	0x00000000
.L_19:


//--------------------- .nv.compat                --------------------------
	.section	.nv.compat,"",@"SHT_CUDA_COMPAT_INFO"
	.align	4
        /*0000*/ 	.byte	0x02, 0x09, 0x01, 0x00, 0x02, 0x02, 0x04, 0x00, 0x02, 0x05, 0x05, 0x00, 0x03, 0x07, 0x01, 0x01
        /*0010*/ 	.byte	0x02, 0x03, 0x01, 0x00, 0x02, 0x06, 0x01, 0x00, 0x04, 0x0b, 0x08, 0x00, 0x00, 0x00, 0x00, 0x00
        /*0020*/ 	.byte	0x00, 0x00, 0x00, 0x00


//--------------------- .nv.info._ZN7cutlass13device_kernelINS_4gemm6kernel13GemmUniversalIN4cute5tupleIJiiiiEEENS1_10collective13CollectiveMmaINS1_34MainloopSm90TmaGmmaWarpSpecializedILi3ENS5_IJNS4_1CILi1EEESB_SB_EEENS1_35KernelTmaWarpSpecializedCooperativeEEENS5_IJNSA_ILi512EEENSA_ILi16EEENSA_ILi64EEEEEENS_6half_tENS5_IJlSB_lEEESJ_SK_NS4_8TiledMMAINS4_8MMA_AtomIJNS4_4SM904GMMA25MMA_64x16x16_F32F16F16_SSILNSO_5MajorE0ELSQ_0ELNSO_7ScaleInE1ELSR_1EEEEEENS4_6LayoutINS5_IJNSA_ILi2EEESB_SB_EEENS5_IJSB_NSA_ILi0EEESX_EEEEENS5_IJNS4_10UnderscoreES10_S10_EEEEENS4_13SM90_TMA_LOADENS4_14ComposedLayoutINS4_7SwizzleILi3ELi4ELi3EEENS4_18smem_ptr_flag_bitsILi16EEENSU_INS5_IJNSA_ILi8EEESH_EEENS5_IJSH_SB_EEEEEEEvNS4_8identityES13_S1D_vS1E_EENS_8epilogue10collective6detail29Sm90TmaWarpSpecializedAdapterINS1H_15DefaultEpilogueISJ_SK_SK_NS1G_6thread17LinearCombinationISJ_Li1EffLNS1L_9ScaleType4KindE0ELNS_15FloatRoundStyleE2ESJ_EENS1_15EpilogueDefaultEEEEEvvEEEEvNT_6ParamsE --------------------------
	.section	.nv.info._ZN7cutlass13device_kernelINS_4gemm6kernel13GemmUniversalIN4cute5tupleIJiiiiEEENS1_10collective13CollectiveMmaINS1_34MainloopSm90TmaGmmaWarpSpecializedILi3ENS5_IJNS4_1CILi1EEESB_SB_EEENS1_35KernelTmaWarpSpecializedCooperativeEEENS5_IJNSA_ILi512EEENSA_ILi16EEENSA_ILi64EEEEEENS_6half_tENS5_IJlSB_lEEESJ_SK_NS4_8TiledMMAINS4_8MMA_AtomIJNS4_4SM904GMMA25MMA_64x16x16_F32F16F16_SSILNSO_5MajorE0ELSQ_0ELNSO_7ScaleInE1ELSR_1EEEEEENS4_6LayoutINS5_IJNSA_ILi2EEESB_SB_EEENS5_IJSB_NSA_ILi0EEESX_EEEEENS5_IJNS4_10UnderscoreES10_S10_EEEEENS4_13SM90_TMA_LOADENS4_14ComposedLayoutINS4_7SwizzleILi3ELi4ELi3EEENS4_18smem_ptr_flag_bitsILi16EEENSU_INS5_IJNSA_ILi8EEESH_EEENS5_IJSH_SB_EEEEEEEvNS4_8identityES13_S1D_vS1E_EENS_8epilogue10collective6detail29Sm90TmaWarpSpecializedAdapterINS1H_15DefaultEpilogueISJ_SK_SK_NS1G_6thread17LinearCombinationISJ_Li1EffLNS1L_9ScaleType4KindE0ELNS_15FloatRoundStyleE2ESJ_EENS1_15EpilogueDefaultEEEEEvvEEEEvNT_6ParamsE,"",@"SHT_CUDA_INFO"
	.sectionflags	@""
	.align	4


	//----- nvinfo : EIATTR_CUDA_API_VERSION
	.align		4
        /*0000*/ 	.byte	0x04, 0x37
        /*0002*/ 	.short	(.L_21 - .L_20)
.L_20:
        /*0004*/ 	.word	0x00000082


	//----- nvinfo : EIATTR_KPARAM_INFO
	.align		4
.L_21:
        /*0008*/ 	.byte	0x04, 0x17
        /*000a*/ 	.short	(.L_23 - .L_22)
.L_22:
        /*000c*/ 	.word	0x00000000
        /*0010*/ 	.short	0x0000
        /*0012*/ 	.short	0x0070
        /*0014*/ 	.byte	0x00, 0xf0, 0x01, 0x10


	//----- nvinfo : EIATTR_SPARSE_MMA_MASK
	.align		4
.L_23:
        /*0018*/ 	.byte	0x03, 0x50
        /*001a*/ 	.short	0x0000


	//----- nvinfo : EIATTR_MAXREG_COUNT
	.align		4
        /*001c*/ 	.byte	0x03, 0x1b
        /*001e*/ 	.short	0x00a8


	//----- nvinfo : EIATTR_NUM_BARRIERS
	.align		4
        /*0020*/ 	.byte	0x02, 0x4c
        /*0022*/ 	.byte	0x01
	.zero		1


	//----- nvinfo : EIATTR_EXTERNS
	.align		4
        /*0024*/ 	.byte	0x04, 0x0f
        /*0026*/ 	.short	(.L_25 - .L_24)


	//   ....[0]....
	.align		4
.L_24:
        /*0028*/ 	.word	index@(__assertfail)


	//----- nvinfo : EIATTR_MERCURY_ISA_VERSION
	.align		4
.L_25:
        /*002c*/ 	.byte	0x03, 0x5f
        /*002e*/ 	.short	0x0101


	//----- nvinfo : EIATTR_INT_WARP_WIDE_INSTR_OFFSETS
	.align		4
        /*0030*/ 	.byte	0x04, 0x31
        /*0032*/ 	.short	(.L_27 - .L_26)


	//   ....[0]....
.L_26:
        /*0034*/ 	.word	0x000003d0


	//   ....[1]....
        /*0038*/ 	.word	0x000003e0


	//   ....[2]....
        /*003c*/ 	.word	0x000004a0


	//----- nvinfo : EIATTR_COOP_GROUP_MASK_REGIDS
	.align		4
.L_27:
        /*0040*/ 	.byte	0x04, 0x29
        /*0042*/ 	.short	(.L_29 - .L_28)


	//   ....[0]....
.L_28:
        /*0044*/ 	.word	0xffffffff


	//   ....[1]....
        /*0048*/ 	.word	0xffffffff


	//   ....[2]....
        /*004c*/ 	.word	0xffffffff


	//   ....[3]....
        /*0050*/ 	.word	0xffffffff


	//   ....[4]....
        /*0054*/ 	.word	0xffffffff


	//----- nvinfo : EIATTR_COOP_GROUP_INSTR_OFFSETS
	.align		4
.L_29:
        /*0058*/ 	.byte	0x04, 0x28
        /*005a*/ 	.short	(.L_31 - .L_30)


	//   ....[0]....
.L_30:
        /*005c*/ 	.word	0x00000060


	//   ....[1]....
        /*0060*/ 	.word	0x00000070


	//   ....[2]....
        /*0064*/ 	.word	0x00000130


	//   ....[3]....
        /*0068*/ 	.word	0x000002a0


	//   ....[4]....
        /*006c*/ 	.word	0x00001230


	//----- nvinfo : EIATTR_REG_RECONFIG
	.align		4
.L_31:
        /*0070*/ 	.byte	0x01, 0x54
	.zero		2


	//----- nvinfo : EIATTR_SYSCALL_OFFSETS
	.align		4
        /*0074*/ 	.byte	0x04, 0x46
        /*0076*/ 	.short	(.L_33 - .L_32)


	//   ....[0]....
.L_32:
        /*0078*/ 	.word	0x00001420


	//----- nvinfo : EIATTR_MBARRIER_INSTR_OFFSETS
	.align		4
.L_33:
        /*007c*/ 	.byte	0x04, 0x39
        /*007e*/ 	.short	(.L_35 - .L_34)


	//   ....[0]....
.L_34:
        /*0080*/ 	.word	0x00000230
        /*0084*/ 	.word	0x000000ff
        /*0088*/ 	.word	0x00000000
        /*008c*/ 	.short	0x0100
        /*008e*/ 	.byte	0x08
	.zero		1


	//   ....[1]....
        /*0090*/ 	.word	0x00000240
        /*0094*/ 	.word	0x000000ff
        /*0098*/ 	.word	0x00000018
        /*009c*/ 	.short	0x0100
        /*009e*/ 	.byte	0x08
	.zero		1


	//   ....[2]....
        /*00a0*/ 	.word	0x00000250
        /*00a4*/ 	.word	0x000000ff
        /*00a8*/ 	.word	0x00000008
        /*00ac*/ 	.short	0x0100
        /*00ae*/ 	.byte	0x08
	.zero		1


	//   ....[3]....
        /*00b0*/ 	.word	0x00000260
        /*00b4*/ 	.word	0x000000ff
        /*00b8*/ 	.word	0x00000020
        /*00bc*/ 	.short	0x0100
        /*00be*/ 	.byte	0x08
	.zero		1


	//   ....[4]....
        /*00c0*/ 	.word	0x00000270
        /*00c4*/ 	.word	0x000000ff
        /*00c8*/ 	.word	0x00000010
        /*00cc*/ 	.short	0x0100
        /*00ce*/ 	.byte	0x08
	.zero		1


	//   ....[5]....
        /*00d0*/ 	.word	0x00000280
        /*00d4*/ 	.word	0x000000ff
        /*00d8*/ 	.word	0x00000028
        /*00dc*/ 	.short	0x0100
        /*00de*/ 	.byte	0x08
	.zero		1


	//   ....[6]....
        /*00e0*/ 	.word	0x00000520
        /*00e4*/ 	.word	0x000000ff
        /*00e8*/ 	.word	0x00000040
        /*00ec*/ 	.short	0x0100
        /*00ee*/ 	.byte	0x08
	.zero		1


	//   ....[7]....
        /*00f0*/ 	.word	0x000005a0
        /*00f4*/ 	.word	0x000000ff
        /*00f8*/ 	.word	0x00000048
        /*00fc*/ 	.short	0x0100
        /*00fe*/ 	.byte	0x08
	.zero		1


	//   ....[8]....
        /*0100*/ 	.word	0x000014a0
        /*0104*/ 	.word	0x00000003
        /*0108*/ 	.word	0x00000000
        /*010c*/ 	.short	0x010a
        /*010e*/ 	.byte	0x3f
	.zero		1


	//   ....[9]....
        /*0110*/ 	.word	0x00001500
        /*0114*/ 	.word	0x00000003
        /*0118*/ 	.word	0x00000000
        /*011c*/ 	.short	0x010a
        /*011e*/ 	.byte	0x3f
	.zero		1


	//   ....[10]....
        /*0120*/ 	.word	0x00001cd0
        /*0124*/ 	.word	0x000000ff
        /*0128*/ 	.word	0x00000000
        /*012c*/ 	.short	0x010a
        /*012e*/ 	.byte	0x08
	.zero		1


	//   ....[11]....
        /*0130*/ 	.word	0x00001d10
        /*0134*/ 	.word	0x000000ff
        /*0138*/ 	.word	0x00000000
        /*013c*/ 	.short	0x010a
        /*013e*/ 	.byte	0x08
	.zero		1


	//   ....[12]....
        /*0140*/ 	.word	0x000023f0
        /*0144*/ 	.word	0x000000ff
        /*0148*/ 	.word	0x00000000
        /*014c*/ 	.short	0x0101
        /*014e*/ 	.byte	0x05
	.zero		1


	//   ....[13]....
        /*0150*/ 	.word	0x000025d0
        /*0154*/ 	.word	0x000000ff
        /*0158*/ 	.word	0x00000000
        /*015c*/ 	.short	0x0101
        /*015e*/ 	.byte	0x06
	.zero		1


	//   ....[14]....
        /*0160*/ 	.word	0x00006030
        /*0164*/ 	.word	0x0000000e
        /*0168*/ 	.word	0x00000018
        /*016c*/ 	.short	0x010a
        /*016e*/ 	.byte	0x3f
	.zero		1


	//   ....[15]....
        /*0170*/ 	.word	0x000063c0
        /*0174*/ 	.word	0x00000006
        /*0178*/ 	.word	0x00000048
        /*017c*/ 	.short	0x0101
        /*017e*/ 	.byte	0x3f
	.zero		1


	//   ....[16]....
        /*0180*/ 	.word	0x00006ae0
        /*0184*/ 	.word	0x00000007
        /*0188*/ 	.word	0x00000000
        /*018c*/ 	.short	0x010a
        /*018e*/ 	.byte	0x3f
	.zero		1


	//   ....[17]....
        /*0190*/ 	.word	0x00006b60
        /*0194*/ 	.word	0x00000009
        /*0198*/ 	.word	0x00000000
        /*019c*/ 	.short	0x010a
        /*019e*/ 	.byte	0x3f
	.zero		1


	//   ....[18]....
        /*01a0*/ 	.word	0x00006bf0
        /*01a4*/ 	.word	0x00000003
        /*01a8*/ 	.word	0x00000000
        /*01ac*/ 	.short	0x010a
        /*01ae*/ 	.byte	0x3f
	.zero		1


	//   ....[19]....
        /*01b0*/ 	.word	0x00006c50
        /*01b4*/ 	.word	0x00000003
        /*01b8*/ 	.word	0x00000000
        /*01bc*/ 	.short	0x010a
        /*01be*/ 	.byte	0x3f
	.zero		1


	//   ....[20]....
        /*01c0*/ 	.word	0x00006cb0
        /*01c4*/ 	.word	0x00000004
        /*01c8*/ 	.word	0x00000000
        /*01cc*/ 	.short	0x010a
        /*01ce*/ 	.byte	0x3f
	.zero		1


	//   ....[21]....
        /*01d0*/ 	.word	0x00006d80
        /*01d4*/ 	.word	0x0000000e
        /*01d8*/ 	.word	0x00000018
        /*01dc*/ 	.short	0x010a
        /*01de*/ 	.byte	0x3f
	.zero		1


	//   ....[22]....
        /*01e0*/ 	.word	0x00006e50
        /*01e4*/ 	.word	0x00000007
        /*01e8*/ 	.word	0x00000000
        /*01ec*/ 	.short	0x010a
        /*01ee*/ 	.byte	0x3f
	.zero		1


	//   ....[23]....
        /*01f0*/ 	.word	0x00006ea0
        /*01f4*/ 	.word	0x00000009
        /*01f8*/ 	.word	0x00000000
        /*01fc*/ 	.short	0x010a
        /*01fe*/ 	.byte	0x3f
	.zero		1


	//----- nvinfo : EIATTR_NUM_MBARRIERS
	.align		4
.L_35:
        /*0200*/ 	.byte	0x03, 0x38
        /*0202*/ 	.short	0x0008


	//----- nvinfo : EIATTR_EXIT_INSTR_OFFSETS
	.align		4
        /*0204*/ 	.byte	0x04, 0x1c
        /*0206*/ 	.short	(.L_37 - .L_36)


	//   ....[0]....
.L_36:
        /*0208*/ 	.word	0x00000640


	//   ....[1]....
        /*020c*/ 	.word	0x00000f00


	//   ....[2]....
        /*0210*/ 	.word	0x00005710


	//   ....[3]....
        /*0214*/ 	.word	0x00005d40


	//   ....[4]....
        /*0218*/ 	.word	0x00006c40


	//----- nvinfo : EIATTR_MAX_THREADS
	.align		4
.L_37:
        /*021c*/ 	.byte	0x04, 0x05
        /*021e*/ 	.short	(.L_39 - .L_38)
.L_38:
        /*0220*/ 	.word	0x00000180
        /*0224*/ 	.word	0x00000001
        /*0228*/ 	.word	0x00000001


	//----- nvinfo : EIATTR_CRS_STACK_SIZE
	.align		4
.L_39:
        /*022c*/ 	.byte	0x04, 0x1e
        /*022e*/ 	.short	(.L_41 - .L_40)
.L_40:
        /*0230*/ 	.word	0x00000000


	//----- nvinfo : EIATTR_CBANK_PARAM_SIZE
	.align		4
.L_41:
        /*0234*/ 	.byte	0x03, 0x19
        /*0236*/ 	.short	0x0470


	//----- nvinfo : EIATTR_PARAM_CBANK
	.align		4
        /*0238*/ 	.byte	0x04, 0x0a
        /*023a*/ 	.short	(.L_43 - .L_42)
	.align		4
.L_42:
        /*023c*/ 	.word	index@(.nv.constant0._ZN7cutlass13device_kernelINS_4gemm6kernel13GemmUniversalIN4cute5tupleIJiiiiEEENS1_10collective13CollectiveMmaINS1_34MainloopSm90TmaGmmaWarpSpecializedILi3ENS5_IJNS4_1CILi1EEESB_SB_EEENS1_35KernelTmaWarpSpecializedCooperativeEEENS5_IJNSA_ILi512EEENSA_ILi16EEENSA_ILi64EEEEEENS_6half_tENS5_IJlSB_lEEESJ_SK_NS4_8TiledMMAINS4_8MMA_AtomIJNS4_4SM904GMMA25MMA_64x16x16_F32F16F16_SSILNSO_5MajorE0ELSQ_0ELNSO_7ScaleInE1ELSR_1EEEEEENS4_6LayoutINS5_IJNSA_ILi2EEESB_SB_EEENS5_IJSB_NSA_ILi0EEESX_EEEEENS5_IJNS4_10UnderscoreES10_S10_EEEEENS4_13SM90_TMA_LOADENS4_14ComposedLayoutINS4_7SwizzleILi3ELi4ELi3EEENS4_18smem_ptr_flag_bitsILi16EEENSU_INS5_IJNSA_ILi8EEESH_EEENS5_IJSH_SB_EEEEEEEvNS4_8identityES13_S1D_vS1E_EENS_8epilogue10collective6detail29Sm90TmaWarpSpecializedAdapterINS1H_15DefaultEpilogueISJ_SK_SK_NS1G_6thread17LinearCombinationISJ_Li1EffLNS1L_9ScaleType4KindE0ELNS_15FloatRoundStyleE2ESJ_EENS1_15EpilogueDefaultEEEEEvvEEEEvNT_6ParamsE)
        /*0240*/ 	.short	0x0210
        /*0242*/ 	.short	0x0470


	//----- nvinfo : EIATTR_SW_WAR
	.align		4
.L_43:
        /*0244*/ 	.byte	0x04, 0x36
        /*0246*/ 	.short	(.L_45 - .L_44)
.L_44:
        /*0248*/ 	.word	0x00000008
.L_45:


//--------------------- .nv.callgraph             --------------------------
	.section	.nv.callgraph,"",@"SHT_CUDA_CALLGRAPH"
	.align	4
	.sectionentsize	8
	.align		4
        /*0000*/ 	.word	0x00000000
	.align		4
        /*0004*/ 	.word	0xffffffff
	.align		4
        /*0008*/ 	.word	index@(_ZN7cutlass13device_kernelINS_4gemm6kernel13GemmUniversalIN4cute5tupleIJiiiiEEENS1_10collective13CollectiveMmaINS1_34MainloopSm90TmaGmmaWarpSpecializedILi3ENS5_IJNS4_1CILi1EEESB_SB_EEENS1_35KernelTmaWarpSpecializedCooperativeEEENS5_IJNSA_ILi512EEENSA_ILi16EEENSA_ILi64EEEEEENS_6half_tENS5_IJlSB_lEEESJ_SK_NS4_8TiledMMAINS4_8MMA_AtomIJNS4_4SM904GMMA25MMA_64x16x16_F32F16F16_SSILNSO_5MajorE0ELSQ_0ELNSO_7ScaleInE1ELSR_1EEEEEENS4_6LayoutINS5_IJNSA_ILi2EEESB_SB_EEENS5_IJSB_NSA_ILi0EEESX_EEEEENS5_IJNS4_10UnderscoreES10_S10_EEEEENS4_13SM90_TMA_LOADENS4_14ComposedLayoutINS4_7SwizzleILi3ELi4ELi3EEENS4_18smem_ptr_flag_bitsILi16EEENSU_INS5_IJNSA_ILi8EEESH_EEENS5_IJSH_SB_EEEEEEEvNS4_8identityES13_S1D_vS1E_EENS_8epilogue10collective6detail29Sm90TmaWarpSpecializedAdapterINS1H_15DefaultEpilogueISJ_SK_SK_NS1G_6thread17LinearCombinationISJ_Li1EffLNS1L_9ScaleType4KindE0ELNS_15FloatRoundStyleE2ESJ_EENS1_15EpilogueDefaultEEEEEvvEEEEvNT_6ParamsE)
	.align		4
        /*000c*/ 	.word	index@(__assertfail)
	.align		4
        /*0010*/ 	.word	0x00000000
	.align		4
        /*0014*/ 	.word	0xfffffffe
	.align		4
        /*0018*/ 	.word	0x00000000
	.align		4
        /*001c*/ 	.word	0xfffffffd
	.align		4
        /*0020*/ 	.word	0x00000000
	.align		4
        /*0024*/ 	.word	0xfffffffc


//--------------------- .nv.constant4             --------------------------
	.section	.nv.constant4,"a",@progbits
	.align	8
	.align		8
.nv.constant4:
        /*0000*/ 	.dword	__assertfail
	.align		8
        /*0008*/ 	.dword	__unnamed_1
	.align		8
        /*0010*/ 	.dword	_ZN40_INTERNAL_6a0c02bc_4_k_cu_9dc464f8_164534cuda3std3__45__cpo5beginE
	.align		8
        /*0018*/ 	.dword	_ZN40_INTERNAL_6a0c02bc_4_k_cu_9dc464f8_164534cuda3std3__45__cpo3endE
	.align		8
        /*0020*/ 	.dword	_ZN40_INTERNAL_6a0c02bc_4_k_cu_9dc464f8_164534cuda3std3__45__cpo6cbeginE
	.align		8
        /*0028*/ 	.dword	_ZN40_INTERNAL_6a0c02bc_4_k_cu_9dc464f8_164534cuda3std3__45__cpo4cendE
	.align		8
        /*0030*/ 	.dword	_ZN40_INTERNAL_6a0c02bc_4_k_cu_9dc464f8_164534cuda3std3__442_GLOBAL__N__6a0c02bc_4_k_cu_9dc464f8_164536ignoreE
	.align		8
        /*0038*/ 	.dword	_ZN40_INTERNAL_6a0c02bc_4_k_cu_9dc464f8_164534cuda3std3__419piecewise_constructE
	.align		8
        /*0040*/ 	.dword	_ZN40_INTERNAL_6a0c02bc_4_k_cu_9dc464f8_164534cuda3std3__48in_placeE
	.align		8
        /*0048*/ 	.dword	_ZN40_INTERNAL_6a0c02bc_4_k_cu_9dc464f8_164534cuda3std6ranges3__45__cpo4swapE
	.align		8
        /*0050*/ 	.dword	_ZN40_INTERNAL_6a0c02bc_4_k_cu_9dc464f8_164534cuda3std6ranges3__45__cpo9iter_moveE
	.align		8
        /*0058*/ 	.dword	_ZN40_INTERNAL_6a0c02bc_4_k_cu_9dc464f8_164534cute7productE
	.align		8
        /*0060*/ 	.dword	_ZN40_INTERNAL_6a0c02bc_4_k_cu_9dc464f8_164534cute1_E
	.align		8
        /*0068*/ 	.dword	$str$22
	.align		8
        /*0070*/ 	.dword	$str$23


//--------------------- .text._ZN7cutlass13device_kernelINS_4gemm6kernel13GemmUniversalIN4cute5tupleIJiiiiEEENS1_10collective13CollectiveMmaINS1_34MainloopSm90TmaGmmaWarpSpecializedILi3ENS5_IJNS4_1CILi1EEESB_SB_EEENS1_35KernelTmaWarpSpecializedCooperativeEEENS5_IJNSA_ILi512EEENSA_ILi16EEENSA_ILi64EEEEEENS_6half_tENS5_IJlSB_lEEESJ_SK_NS4_8TiledMMAINS4_8MMA_AtomIJNS4_4SM904GMMA25MMA_64x16x16_F32F16F16_SSILNSO_5MajorE0ELSQ_0ELNSO_7ScaleInE1ELSR_1EEEEEENS4_6LayoutINS5_IJNSA_ILi2EEESB_SB_EEENS5_IJSB_NSA_ILi0EEESX_EEEEENS5_IJNS4_10UnderscoreES10_S10_EEEEENS4_13SM90_TMA_LOADENS4_14ComposedLayoutINS4_7SwizzleILi3ELi4ELi3EEENS4_18smem_ptr_flag_bitsILi16EEENSU_INS5_IJNSA_ILi8EEESH_EEENS5_IJSH_SB_EEEEEEEvNS4_8identityES13_S1D_vS1E_EENS_8epilogue10collective6detail29Sm90TmaWarpSpecializedAdapterINS1H_15DefaultEpilogueISJ_SK_SK_NS1G_6thread17LinearCombinationISJ_Li1EffLNS1L_9ScaleType4KindE0ELNS_15FloatRoundStyleE2ESJ_EENS1_15EpilogueDefaultEEEEEvvEEEEvNT_6ParamsE --------------------------
	.section	.text._ZN7cutlass13device_kernelINS_4gemm6kernel13GemmUniversalIN4cute5tupleIJiiiiEEENS1_10collective13CollectiveMmaINS1_34MainloopSm90TmaGmmaWarpSpecializedILi3ENS5_IJNS4_1CILi1EEESB_SB_EEENS1_35KernelTmaWarpSpecializedCooperativeEEENS5_IJNSA_ILi512EEENSA_ILi16EEENSA_ILi64EEEEEENS_6half_tENS5_IJlSB_lEEESJ_SK_NS4_8TiledMMAINS4_8MMA_AtomIJNS4_4SM904GMMA25MMA_64x16x16_F32F16F16_SSILNSO_5MajorE0ELSQ_0ELNSO_7ScaleInE1ELSR_1EEEEEENS4_6LayoutINS5_IJNSA_ILi2EEESB_SB_EEENS5_IJSB_NSA_ILi0EEESX_EEEEENS5_IJNS4_10UnderscoreES10_S10_EEEEENS4_13SM90_TMA_LOADENS4_14ComposedLayoutINS4_7SwizzleILi3ELi4ELi3EEENS4_18smem_ptr_flag_bitsILi16EEENSU_INS5_IJNSA_ILi8EEESH_EEENS5_IJSH_SB_EEEEEEEvNS4_8identityES13_S1D_vS1E_EENS_8epilogue10collective6detail29Sm90TmaWarpSpecializedAdapterINS1H_15DefaultEpilogueISJ_SK_SK_NS1G_6thread17LinearCombinationISJ_Li1EffLNS1L_9ScaleType4KindE0ELNS_15FloatRoundStyleE2ESJ_EENS1_15EpilogueDefaultEEEEEvvEEEEvNT_6ParamsE,"ax",@progbits
	.align	128
.text._ZN7cutlass13device_kernelINS_4gemm6kernel13GemmUniversalIN4cute5tupleIJiiiiEEENS1_10collective13CollectiveMmaINS1_34MainloopSm90TmaGmmaWarpSpecializedILi3ENS5_IJNS4_1CILi1EEESB_SB_EEENS1_35KernelTmaWarpSpecializedCooperativeEEENS5_IJNSA_ILi512EEENSA_ILi16EEENSA_ILi64EEEEEENS_6half_tENS5_IJlSB_lEEESJ_SK_NS4_8TiledMMAINS4_8MMA_AtomIJNS4_4SM904GMMA25MMA_64x16x16_F32F16F16_SSILNSO_5MajorE0ELSQ_0ELNSO_7ScaleInE1ELSR_1EEEEEENS4_6LayoutINS5_IJNSA_ILi2EEESB_SB_EEENS5_IJSB_NSA_ILi0EEESX_EEEEENS5_IJNS4_10UnderscoreES10_S10_EEEEENS4_13SM90_TMA_LOADENS4_14ComposedLayoutINS4_7SwizzleILi3ELi4ELi3EEENS4_18smem_ptr_flag_bitsILi16EEENSU_INS5_IJNSA_ILi8EEESH_EEENS5_IJSH_SB_EEEEEEEvNS4_8identityES13_S1D_vS1E_EENS_8epilogue10collective6detail29Sm90TmaWarpSpecializedAdapterINS1H_15DefaultEpilogueISJ_SK_SK_NS1G_6thread17LinearCombinationISJ_Li1EffLNS1L_9ScaleType4KindE0ELNS_15FloatRoundStyleE2ESJ_EENS1_15EpilogueDefaultEEEEEvvEEEEvNT_6ParamsE:
        .type           _ZN7cutlass13device_kernelINS_4gemm6kernel13GemmUniversalIN4cute5tupleIJiiiiEEENS1_10collective13CollectiveMmaINS1_34MainloopSm90TmaGmmaWarpSpecializedILi3ENS5_IJNS4_1CILi1EEESB_SB_EEENS1_35KernelTmaWarpSpecializedCooperativeEEENS5_IJNSA_ILi512EEENSA_ILi16EEENSA_ILi64EEEEEENS_6half_tENS5_IJlSB_lEEESJ_SK_NS4_8TiledMMAINS4_8MMA_AtomIJNS4_4SM904GMMA25MMA_64x16x16_F32F16F16_SSILNSO_5MajorE0ELSQ_0ELNSO_7ScaleInE1ELSR_1EEEEEENS4_6LayoutINS5_IJNSA_ILi2EEESB_SB_EEENS5_IJSB_NSA_ILi0EEESX_EEEEENS5_IJNS4_10UnderscoreES10_S10_EEEEENS4_13SM90_TMA_LOADENS4_14ComposedLayoutINS4_7SwizzleILi3ELi4ELi3EEENS4_18smem_ptr_flag_bitsILi16EEENSU_INS5_IJNSA_ILi8EEESH_EEENS5_IJSH_SB_EEEEEEEvNS4_8identityES13_S1D_vS1E_EENS_8epilogue10collective6detail29Sm90TmaWarpSpecializedAdapterINS1H_15DefaultEpilogueISJ_SK_SK_NS1G_6thread17LinearCombinationISJ_Li1EffLNS1L_9ScaleType4KindE0ELNS_15FloatRoundStyleE2ESJ_EENS1_15EpilogueDefaultEEEEEvvEEEEvNT_6ParamsE,@function
        .size           _ZN7cutlass13device_kernelINS_4gemm6kernel13GemmUniversalIN4cute5tupleIJiiiiEEENS1_10collective13CollectiveMmaINS1_34MainloopSm90TmaGmmaWarpSpecializedILi3ENS5_IJNS4_1CILi1EEESB_SB_EEENS1_35KernelTmaWarpSpecializedCooperativeEEENS5_IJNSA_ILi512EEENSA_ILi16EEENSA_ILi64EEEEEENS_6half_tENS5_IJlSB_lEEESJ_SK_NS4_8TiledMMAINS4_8MMA_AtomIJNS4_4SM904GMMA25MMA_64x16x16_F32F16F16_SSILNSO_5MajorE0ELSQ_0ELNSO_7ScaleInE1ELSR_1EEEEEENS4_6LayoutINS5_IJNSA_ILi2EEESB_SB_EEENS5_IJSB_NSA_ILi0EEESX_EEEEENS5_IJNS4_10UnderscoreES10_S10_EEEEENS4_13SM90_TMA_LOADENS4_14ComposedLayoutINS4_7SwizzleILi3ELi4ELi3EEENS4_18smem_ptr_flag_bitsILi16EEENSU_INS5_IJNSA_ILi8EEESH_EEENS5_IJSH_SB_EEEEEEEvNS4_8identityES13_S1D_vS1E_EENS_8epilogue10collective6detail29Sm90TmaWarpSpecializedAdapterINS1H_15DefaultEpilogueISJ_SK_SK_NS1G_6thread17LinearCombinationISJ_Li1EffLNS1L_9ScaleType4KindE0ELNS_15FloatRoundStyleE2ESJ_EENS1_15EpilogueDefaultEEEEEvvEEEEvNT_6ParamsE,(.L_x_128 - _ZN7cutlass13device_kernelINS_4gemm6kernel13GemmUniversalIN4cute5tupleIJiiiiEEENS1_10collective13CollectiveMmaINS1_34MainloopSm90TmaGmmaWarpSpecializedILi3ENS5_IJNS4_1CILi1EEESB_SB_EEENS1_35KernelTmaWarpSpecializedCooperativeEEENS5_IJNSA_ILi512EEENSA_ILi16EEENSA_ILi64EEEEEENS_6half_tENS5_IJlSB_lEEESJ_SK_NS4_8TiledMMAINS4_8MMA_AtomIJNS4_4SM904GMMA25MMA_64x16x16_F32F16F16_SSILNSO_5MajorE0ELSQ_0ELNSO_7ScaleInE1ELSR_1EEEEEENS4_6LayoutINS5_IJNSA_ILi2EEESB_SB_EEENS5_IJSB_NSA_ILi0EEESX_EEEEENS5_IJNS4_10UnderscoreES10_S10_EEEEENS4_13SM90_TMA_LOADENS4_14ComposedLayoutINS4_7SwizzleILi3ELi4ELi3EEENS4_18smem_ptr_flag_bitsILi16EEENSU_INS5_IJNSA_ILi8EEESH_EEENS5_IJSH_SB_EEEEEEEvNS4_8identityES13_S1D_vS1E_EENS_8epilogue10collective6detail29Sm90TmaWarpSpecializedAdapterINS1H_15DefaultEpilogueISJ_SK_SK_NS1G_6thread17LinearCombinationISJ_Li1EffLNS1L_9ScaleType4KindE0ELNS_15FloatRoundStyleE2ESJ_EENS1_15EpilogueDefaultEEEEEvvEEEEvNT_6ParamsE)
        .other          _ZN7cutlass13device_kernelINS_4gemm6kernel13GemmUniversalIN4cute5tupleIJiiiiEEENS1_10collective13CollectiveMmaINS1_34MainloopSm90TmaGmmaWarpSpecializedILi3ENS5_IJNS4_1CILi1EEESB_SB_EEENS1_35KernelTmaWarpSpecializedCooperativeEEENS5_IJNSA_ILi512EEENSA_ILi16EEENSA_ILi64EEEEEENS_6half_tENS5_IJlSB_lEEESJ_SK_NS4_8TiledMMAINS4_8MMA_AtomIJNS4_4SM904GMMA25MMA_64x16x16_F32F16F16_SSILNSO_5MajorE0ELSQ_0ELNSO_7ScaleInE1ELSR_1EEEEEENS4_6LayoutINS5_IJNSA_ILi2EEESB_SB_EEENS5_IJSB_NSA_ILi0EEESX_EEEEENS5_IJNS4_10UnderscoreES10_S10_EEEEENS4_13SM90_TMA_LOADENS4_14ComposedLayoutINS4_7SwizzleILi3ELi4ELi3EEENS4_18smem_ptr_flag_bitsILi16EEENSU_INS5_IJNSA_ILi8EEESH_EEENS5_IJSH_SB_EEEEEEEvNS4_8identityES13_S1D_vS1E_EENS_8epilogue10collective6detail29Sm90TmaWarpSpecializedAdapterINS1H_15DefaultEpilogueISJ_SK_SK_NS1G_6thread17LinearCombinationISJ_Li1EffLNS1L_9ScaleType4KindE0ELNS_15FloatRoundStyleE2ESJ_EENS1_15EpilogueDefaultEEEEEvvEEEEvNT_6ParamsE,@"STO_CUDA_ENTRY STV_DEFAULT"
_ZN7cutlass13device_kernelINS_4gemm6kernel13GemmUniversalIN4cute5tupleIJiiiiEEENS1_10collective13CollectiveMmaINS1_34MainloopSm90TmaGmmaWarpSpecializedILi3ENS5_IJNS4_1CILi1EEESB_SB_EEENS1_35KernelTmaWarpSpecializedCooperativeEEENS5_IJNSA_ILi512EEENSA_ILi16EEENSA_ILi64EEEEEENS_6half_tENS5_IJlSB_lEEESJ_SK_NS4_8TiledMMAINS4_8MMA_AtomIJNS4_4SM904GMMA25MMA_64x16x16_F32F16F16_SSILNSO_5MajorE0ELSQ_0ELNSO_7ScaleInE1ELSR_1EEEEEENS4_6LayoutINS5_IJNSA_ILi2EEESB_SB_EEENS5_IJSB_NSA_ILi0EEESX_EEEEENS5_IJNS4_10UnderscoreES10_S10_EEEEENS4_13SM90_TMA_LOADENS4_14ComposedLayoutINS4_7SwizzleILi3ELi4ELi3EEENS4_18smem_ptr_flag_bitsILi16EEENSU_INS5_IJNSA_ILi8EEESH_EEENS5_IJSH_SB_EEEEEEEvNS4_8identityES13_S1D_vS1E_EENS_8epilogue10collective6detail29Sm90TmaWarpSpecializedAdapterINS1H_15DefaultEpilogueISJ_SK_SK_NS1G_6thread17LinearCombinationISJ_Li1EffLNS1L_9ScaleType4KindE0ELNS_15FloatRoundStyleE2ESJ_EENS1_15EpilogueDefaultEEEEEvvEEEEvNT_6ParamsE:
[----:B------:R-:W0:Y:S01]  /*0000*/  LDC R1, c[0x0][0x28] ;  /* 0x00000a00ff017b82 */ /* 0x000e220000000800 */
[----:B------:R-:W1:Y:S01]  /*0010*/  S2R R3, SR_TID.X ;  /* 0x0000000000037919 */ /* 0x000e620000002100 */
[----:B------:R-:W-:Y:S01]  /*0020*/  ELECT P0, URZ, PT ;  /* 0x00000000003f782f */ /* 0x000fe20003800000 */
[----:B------:R-:W-:Y:S01]  /*0030*/  BSSY B0, `(.L_x_0) ;  /* 0x000000f000007945 */ /* 0x000fe20003800000 */
[--C-:B-1----:R-:W-:Y:S02]  /*0040*/  SHF.R.U32.HI R0, RZ, 0x5, R3.reuse ;  /* 0x00000005ff007819 */ /* 0x102fe40000011603 */
[----:B------:R-:W-:-:S03]  /*0050*/  SHF.R.U32.HI R14, RZ, 0x7, R3 ;  /* 0x00000007ff0e7819 */ /* 0x000fc60000011603 */
[----:B------:R-:W1:Y:S04]  /*0060*/  SHFL.IDX PT, R4, R0, RZ, 0x1f ;  /* 0x00001fff00047589 */ /* 0x000e6800000e0000 */
[----:B------:R2:W3:Y:S01]  /*0070*/  SHFL.IDX PT, R10, R14, RZ, 0x1f ;  /* 0x00001fff0e0a7589 */ /* 0x0004e200000e0000 */
[----:B-1----:R-:W-:-:S13]  /*0080*/  ISETP.NE.OR P0, PT, R4, RZ, !P0 ;  /* 0x000000ff0400720c */ /* 0x002fda0004705670 */
[----:B0-23--:R-:W-:Y:S05]  /*0090*/  @P0 BRA `(.L_x_1) ;  /* 0x0000000000200947 */ /* 0x00dfea0003800000 */
[----:B------:R-:W-:Y:S02]  /*00a0*/  ULDC.64 UR4, c[0x0][0x198] ;  /* 0x0000660000047ab9 */ /* 0x000fe40000000a00 */
[----:B------:R-:W-:Y:S02]  /*00b0*/  UIADD3 UR6, UP0, UR4, 0xf0, URZ ;  /* 0x000000f004067890 */ /* 0x000fe4000ff1e03f */
[----:B------:R-:W-:Y:S02]  /*00c0*/  UIADD3 UR4, UP1, UR4, 0x1f0, URZ ;  /* 0x000001f004047890 */ /* 0x000fe4000ff3e03f */
[----:B------:R-:W-:Y:S02]  /*00d0*/  UIADD3.X UR7, URZ, UR5, URZ, UP0, !UPT ;  /* 0x000000053f077290 */ /* 0x000fe400087fe43f */
[----:B------:R-:W-:-:S07]  /*00e0*/  UIADD3.X UR5, URZ, UR5, URZ, UP1, !UPT ;  /* 0x000000053f057290 */ /* 0x000fce0008ffe43f */
[----:B------:R0:W-:Y:S02]  /*00f0*/  UTMACCTL.PF [UR6] ;  /* 0x00000000060079b9 */ /* 0x0001e40008040000 */
[----:B------:R0:W-:Y:S02]  /*0100*/  UTMACCTL.PF [UR4] ;  /* 0x00000000040079b9 */ /* 0x0001e40008040000 */
[----:B0-----:R-:W-:Y:S01]  /*0110*/  NOP ;  /* 0x0000000000007918 */ /* 0x001fe20000000000 */
.L_x_1:
[----:B------:R-:W-:Y:S05]  /*0120*/  BSYNC B0 ;  /* 0x0000000000007941 */ /* 0x000fea0003800000 */
.L_x_0:
[----:B------:R-:W0:Y:S02]  /*0130*/  SHFL.IDX PT, R2, R0, RZ, 0x1f ;  /* 0x00001fff00027589 */ /* 0x000e2400000e0000 */
[----:B0-----:R-:W-:-:S13]  /*0140*/  ISETP.NE.AND P0, PT, R2, RZ, PT ;  /* 0x000000ff0200720c */ /* 0x001fda0003f05270 */
[----:B------:R-:W-:Y:S05]  /*0150*/  @P0 BRA `(.L_x_2) ;  /* 0x0000000000500947 */ /* 0x000fea0003800000 */
[----:B------:R-:W0:Y:S01]  /*0160*/  S2UR UR8, SR_CgaCtaId ;  /* 0x00000000000879c3 */ /* 0x000e220000008800 */
[----:B------:R-:W-:Y:S01]  /*0170*/  UMOV UR4, 0x400 ;  /* 0x0000040000047882 */ /* 0x000fe20000000000 */
[----:B------:R-:W-:Y:S01]  /*0180*/  UMOV UR5, 0x1 ;  /* 0x0000000100057882 */ /* 0x000fe20000000000 */
[----:B------:R-:W-:Y:S01]  /*0190*/  UMOV UR6, 0x100 ;  /* 0x0000010000067882 */ /* 0x000fe20000000000 */
[----:B------:R-:W-:Y:S01]  /*01a0*/  ELECT P0, URZ, PT ;  /* 0x00000000003f782f */ /* 0x000fe20003800000 */
[----:B------:R-:W-:-:S04]  /*01b0*/  UIADD3 UR6, -UR6, 0x100000, URZ ;  /* 0x0010000006067890 */ /* 0x000fc8000fffe13f */
[----:B------:R-:W-:Y:S02]  /*01c0*/  USHF.L.U32 UR7, UR6, 0xb, URZ ;  /* 0x0000000b06077899 */ /* 0x000fe4000800063f */
[----:B------:R-:W-:Y:S02]  /*01d0*/  USHF.L.U32 UR6, UR6, 0x1, URZ ;  /* 0x0000000106067899 */ /* 0x000fe4000800063f */
[----:B0-----:R-:W-:Y:S02]  /*01e0*/  ULEA UR8, UR8, UR4, 0x18 ;  /* 0x0000000408087291 */ /* 0x001fe4000f8ec03f */
[----:B------:R-:W-:-:S04]  /*01f0*/  UIADD3 UR4, -UR5, 0x100000, URZ ;  /* 0x0010000005047890 */ /* 0x000fc8000fffe13f */
[----:B------:R-:W-:Y:S02]  /*0200*/  USHF.L.U32 UR5, UR4, 0xb, URZ ;  /* 0x0000000b04057899 */ /* 0x000fe4000800063f */
[----:B------:R-:W-:Y:S01]  /*0210*/  USHF.L.U32 UR4, UR4, 0x1, URZ ;  /* 0x0000000104047899 */ /* 0x000fe2000800063f */
[----:B------:R-:W0:Y:S11]  /*0220*/  FENCE.VIEW.ASYNC.S ;  /* 0x00000000000073c6 */ /* 0x000e360000000000 */
[----:B0-----:R0:W1:Y:S01]  /*0230*/  SYNCS.EXCH.64 URZ, [UR8], UR4 ;  /* 0x00000004083f75b2 */ /* 0x0010620008000100 */
[----:B------:R0:W2:Y:S01]  /*0240*/  SYNCS.EXCH.64 URZ, [UR8+0x18], UR6 ;  /* 0x00001806083f75b2 */ /* 0x0000a20008000100 */
[----:B------:R0:W3:Y:S01]  /*0250*/  SYNCS.EXCH.64 URZ, [UR8+0x8], UR4 ;  /* 0x00000804083f75b2 */ /* 0x0000e20008000100 */
[----:B------:R0:W4:Y:S01]  /*0260*/  SYNCS.EXCH.64 URZ, [UR8+0x20], UR6 ;  /* 0x00002006083f75b2 */ /* 0x0001220008000100 */
[----:B------:R0:W0:Y:S01]  /*0270*/  SYNCS.EXCH.64 URZ, [UR8+0x10], UR4 ;  /* 0x00001004083f75b2 */ /* 0x0000220008000100 */
[----:B------:R0:W0:Y:S01]  /*0280*/  SYNCS.EXCH.64 URZ, [UR8+0x28], UR6 ;  /* 0x00002806083f75b2 */ /* 0x0000220008000100 */
[----:B------:R-:W-:Y:S01]  /*0290*/  NOP ;  /* 0x0000000000007918 */ /* 0x000fe20000000000 */
.L_x_2:
[----:B------:R-:W5:Y:S01]  /*02a0*/  SHFL.IDX PT, R0, R0, RZ, 0x1f ;  /* 0x00001fff00007589 */ /* 0x000f6200000e0000 */
[----:B------:R-:W-:Y:S01]  /*02b0*/  ELECT P0, URZ, PT ;  /* 0x00000000003f782f */ /* 0x000fe20003800000 */
[----:B------:R-:W1:Y:S01]  /*02c0*/  LDC R2, c[0x0][0x65c] ;  /* 0x00019700ff027b82 */ /* 0x000e620000000800 */
[----:B------:R-:W-:Y:S01]  /*02d0*/  SHF.R.S32.HI R7, RZ, 0x1f, R4 ;  /* 0x0000001fff077819 */ /* 0x000fe20000011404 */
[----:B------:R-:W2:Y:S01]  /*02e0*/  S2R R5, SR_CTAID.Y ;  /* 0x0000000000057919 */ /* 0x000ea20000002600 */
[----:B0-----:R-:W-:Y:S01]  /*02f0*/  UMOV UR4, 0x20 ;  /* 0x0000002000047882 */ /* 0x001fe20000000000 */
[----:B------:R-:W-:Y:S01]  /*0300*/  NOP ;  /* 0x0000000000007918 */ /* 0x000fe20000000000 */
[----:B------:R-:W-:Y:S01]  /*0310*/  LEA.HI R7, R7, R4, RZ, 0x2 ;  /* 0x0000000407077211 */ /* 0x000fe200078f10ff */
[----:B------:R-:W0:Y:S01]  /*0320*/  S2R R6, SR_CTAID.X ;  /* 0x0000000000067919 */ /* 0x000e220000002500 */
[----:B------:R-:W-:Y:S01]  /*0330*/  ISETP.NE.AND P2, PT, R10, RZ, PT ;  /* 0x000000ff0a00720c */ /* 0x000fe20003f45270 */
[----:B------:R-:W-:Y:S01]  /*0340*/  NOP ;  /* 0x0000000000007918 */ /* 0x000fe20000000000 */
[----:B------:R-:W-:-:S02]  /*0350*/  LOP3.LUT R7, R7, 0xfffffffc, RZ, 0xc0, !PT ;  /* 0xfffffffc07077812 */ /* 0x000fc400078ec0ff */
[----:B-----5:R-:W-:Y:S02]  /*0360*/  ISETP.NE.OR P0, PT, R0, RZ, !P0 ;  /* 0x000000ff0000720c */ /* 0x020fe40004705670 */
[----:B-1----:R-:W-:-:S04]  /*0370*/  ISETP.NE.AND P3, PT, R2, 0x1, PT ;  /* 0x000000010200780c */ /* 0x002fc80003f65270 */
[----:B------:R-:W-:Y:S01]  /*0380*/  P2R R0, PR, RZ, 0x8 ;  /* 0x00000008ff007803 */ /* 0x000fe20000000000 */
[----:B------:R-:W-:Y:S01]  /*0390*/  IMAD.IADD R0, R4, 0x1, -R7 ;  /* 0x0000000104007824 */ /* 0x000fe200078e0a07 */
[----:B------:R-:W-:Y:S01]  /*03a0*/  LOP3.LUT R4, R3, 0x7f, RZ, 0xc0, !PT ;  /* 0x0000007f03047812 */ /* 0x000fe200078ec0ff */
[----:B------:R-:W-:-:S03]  /*03b0*/  IMAD.MOV.U32 R7, RZ, RZ, RZ ;  /* 0x000000ffff077224 */ /* 0x000fc600078e00ff */
[----:B------:R-:W-:Y:S01]  /*03c0*/  ISETP.NE.AND P1, PT, R0, 0x3, PT ;  /* 0x000000030000780c */ /* 0x000fe20003f25270 */
[----:B------:R-:W-:Y:S01]  /*03d0*/  VOTEU.ALL UP0, P0 ;  /* 0x00000000003f7886 */ /* 0x000fe20000000000 */
[----:B------:R-:W-:Y:S01]  /*03e0*/  VOTEU.ALL UP1, P0 ;  /* 0x00000000003f7886 */ /* 0x000fe20000020000 */
[----:B------:R-:W0:Y:S01]  /*03f0*/  @P3 LDC R17, c[0x0][0x10] ;  /* 0x00000400ff113b82 */ /* 0x000e220000000800 */
[----:B--2---:R-:W-:Y:S02]  /*0400*/  @P3 IMAD.MOV.U32 R8, RZ, RZ, R5 ;  /* 0x000000ffff083224 */ /* 0x004fe400078e0005 */
[----:B------:R-:W-:Y:S01]  /*0410*/  @!UP0 UMOV UR6, 0x400 ;  /* 0x0000040000068882 */ /* 0x000fe20000000000 */
[----:B------:R-:W-:-:S04]  /*0420*/  @!UP0 UIADD3 UR4, -UR4, 0x100000, URZ ;  /* 0x0010000004048890 */ /* 0x000fc8000fffe13f */
[----:B------:R-:W-:Y:S02]  /*0430*/  @!UP0 USHF.L.U32 UR5, UR4, 0xb, URZ ;  /* 0x0000000b04058899 */ /* 0x000fe4000800063f */
[----:B------:R-:W-:Y:S01]  /*0440*/  @!UP0 USHF.L.U32 UR4, UR4, 0x1, URZ ;  /* 0x0000000104048899 */ /* 0x000fe2000800063f */
[----:B------:R-:W-:Y:S01]  /*0450*/  @P3 IMAD.MOV.U32 R9, RZ, RZ, RZ ;  /* 0x000000ffff093224 */ /* 0x000fe200078e00ff */
[----:B------:R-:W1:Y:S08]  /*0460*/  @!UP0 S2UR UR7, SR_CgaCtaId ;  /* 0x00000000000789c3 */ /* 0x000e700000008800 */
[----:B------:R-:W2:Y:S01]  /*0470*/  @!P3 LDC R11, c[0x0][0xc] ;  /* 0x00000300ff0bbb82 */ /* 0x000ea20000000800 */
[----:B0-----:R-:W-:Y:S01]  /*0480*/  @P3 IMAD.WIDE.U32 R16, R6, R17, R8 ;  /* 0x0000001106103225 */ /* 0x001fe200078e0008 */
[----:B-1----:R-:W-:Y:S01]  /*0490*/  @!UP0 ULEA UR8, UR7, UR6, 0x18 ;  /* 0x0000000607088291 */ /* 0x002fe2000f8ec03f */
[----:B------:R-:W-:-:S02]  /*04a0*/  VOTEU.ALL UP0, P0 ;  /* 0x00000000003f7886 */ /* 0x000fc40000000000 */
[----:B------:R-:W-:Y:S01]  /*04b0*/  ULDC UR6, c[0x0][0xc] ;  /* 0x0000030000067ab9 */ /* 0x000fe20000000800 */
[----:B------:R-:W-:Y:S01]  /*04c0*/  ISETP.EQ.OR P0, PT, R0, RZ, !P1 ;  /* 0x000000ff0000720c */ /* 0x000fe20004f02670 */
[----:B------:R-:W-:-:S03]  /*04d0*/  ULDC UR7, c[0x0][0x10] ;  /* 0x0000040000077ab9 */ /* 0x000fc60000000800 */
[C---:B------:R-:W-:Y:S01]  /*04e0*/  ISETP.EQ.AND P0, PT, R10.reuse, RZ, P0 ;  /* 0x000000ff0a00720c */ /* 0x040fe20000702270 */
[----:B------:R-:W-:Y:S02]  /*04f0*/  VIADD R10, R10, 0xffffffff ;  /* 0xffffffff0a0a7836 */ /* 0x000fe40000000000 */
[----:B--2---:R-:W-:Y:S01]  /*0500*/  @!P3 IMAD.WIDE.U32 R8, R11, R5, R6 ;  /* 0x000000050b08b225 */ /* 0x004fe200078e0006 */
[----:B------:R-:W0:Y:S02]  /*0510*/  FENCE.VIEW.ASYNC.S ;  /* 0x00000000000073c6 */ /* 0x000e240000000000 */
[----:B0-----:R-:W3:Y:S01]  /*0520*/  @!UP0 SYNCS.EXCH.64 URZ, [UR8+0x40], UR4 ;  /* 0x00004004083f85b2 */ /* 0x001ee20008000100 */
[----:B------:R-:W-:Y:S01]  /*0530*/  SEL R18, RZ, 0x1, !P0 ;  /* 0x00000001ff127807 */ /* 0x000fe20004000000 */
[----:B------:R-:W-:Y:S01]  /*0540*/  @P3 IMAD.MOV.U32 R11, RZ, RZ, RZ ;  /* 0x000000ffff0b3224 */ /* 0x000fe200078e00ff */
[----:B------:R-:W-:Y:S01]  /*0550*/  ISETP.GE.U32.AND P1, PT, R10, 0x2, PT ;  /* 0x000000020a00780c */ /* 0x000fe20003f26070 */
[----:B------:R-:W-:-:S02]  /*0560*/  @!P3 IMAD.MOV.U32 R16, RZ, RZ, R8 ;  /* 0x000000ffff10b224 */ /* 0x000fc400078e0008 */
[----:B------:R-:W-:Y:S01]  /*0570*/  @P3 IMAD.IADD R17, R17, 0x1, R11 ;  /* 0x0000000111113824 */ /* 0x000fe200078e020b */
[----:B------:R-:W-:Y:S01]  /*0580*/  SEL R18, R18, 0x2, P1 ;  /* 0x0000000212127807 */ /* 0x000fe20000800000 */
[----:B------:R-:W-:Y:S01]  /*0590*/  @!P3 IMAD.MOV.U32 R17, RZ, RZ, R9 ;  /* 0x000000ffff11b224 */ /* 0x000fe200078e0009 */
[----:B------:R0:W3:Y:S01]  /*05a0*/  @!UP1 SYNCS.EXCH.64 URZ, [UR8+0x48], UR4 ;  /* 0x00004804083f95b2 */ /* 0x0000e20008000100 */
[----:B------:R-:W-:Y:S01]  /*05b0*/  NOP ;  /* 0x0000000000007918 */ /* 0x000fe20000000000 */
[----:B0-----:R-:W-:-:S03]  /*05c0*/  UIMAD.WIDE.U32 UR4, UR6, UR7, URZ ;  /* 0x00000007060472a5 */ /* 0x001fc6000f8e003f */
[----:B------:R-:W-:Y:S02]  /*05d0*/  ULDC UR6, c[0x0][0x14] ;  /* 0x0000050000067ab9 */ /* 0x000fe40000000800 */
[----:B------:R-:W-:Y:S02]  /*05e0*/  UIMAD.WIDE.U32 UR36, UR4, UR6, URZ ;  /* 0x00000006042472a5 */ /* 0x000fe4000f8e003f */
[----:B------:R-:W-:-:S04]  /*05f0*/  UIMAD UR40, UR5, UR6, URZ ;  /* 0x00000006052872a4 */ /* 0x000fc8000f8e023f */
[----:B------:R-:W-:Y:S01]  /*0600*/  UIADD3 UR40, UR37, UR40, URZ ;  /* 0x0000002825287290 */ /* 0x000fe2000fffe03f */
[----:B---34-:R-:W-:Y:S06]  /*0610*/  BAR.SYNC.DEFER_BLOCKING 0x0 ;  /* 0x0000000000007b1d */ /* 0x018fec0000010000 */
[----:B------:R-:W-:Y:S05]  /*0620*/  @!P2 BRA `(.L_x_3) ;  /* 0x00000050003ca947 */ /* 0x000fea0003800000 */
[----:B------:R-:W-:-:S13]  /*0630*/  ISETP.GT.U32.AND P0, PT, R10, 0x1, PT ;  /* 0x000000010a00780c */ /* 0x000fda0003f04070 */
[----:B------:R-:W-:Y:S05]  /*0640*/  @P0 EXIT ;  /* 0x000000000000094d */ /* 0x000fea0003800000 */
[----:B------:R-:W-:Y:S01]  /*0650*/  ULDC.64 UR4, c[0x0][0x650] ;  /* 0x0001940000047ab9 */ /* 0x000fe20000000a00 */
[----:B------:R-:W-:Y:S01]  /*0660*/  PRMT R0, RZ, 0x7610, R0 ;  /* 0x00007610ff007816 */ /* 0x000fe20000000000 */
[----:B------:R-:W-:Y:S01]  /*0670*/  IMAD.MOV.U32 R73, RZ, RZ, -0x1 ;  /* 0xffffffffff497424 */ /* 0x000fe200078e00ff */
[----:B------:R-:W-:Y:S01]  /*0680*/  ISETP.GE.U32.AND P0, PT, R16, UR4, PT ;  /* 0x0000000410007c0c */ /* 0x000fe2000bf06070 */
[----:B------:R-:W-:Y:S02]  /*0690*/  IMAD.MOV.U32 R72, RZ, RZ, -0x1 ;  /* 0xffffffffff487424 */ /* 0x000fe400078e00ff */
[----:B------:R-:W-:Y:S01]  /*06a0*/  IMAD.MOV.U32 R71, RZ, RZ, -0x1 ;  /* 0xffffffffff477424 */ /* 0x000fe200078e00ff */
[----:B------:R-:W-:-:S13]  /*06b0*/  ISETP.GE.U32.AND.EX P0, PT, R17, UR5, PT, P0 ;  /* 0x0000000511007c0c */ /* 0x000fda000bf06100 */
[----:B------:R-:W-:Y:S05]  /*06c0*/  @P0 BRA `(.L_x_4) ;  /* 0x0000000400540947 */ /* 0x000fea0003800000 */
[----:B------:R-:W0:Y:S01]  /*06d0*/  LDC.64 R20, c[0x0][0x628] ;  /* 0x00018a00ff147b82 */ /* 0x000e220000000a00 */
[----:B------:R-:W-:Y:S02]  /*06e0*/  IMAD.MOV.U32 R8, RZ, RZ, R16 ;  /* 0x000000ffff087224 */ /* 0x000fe400078e0010 */
[----:B------:R-:W-:-:S05]  /*06f0*/  IMAD.MOV.U32 R9, RZ, RZ, R17 ;  /* 0x000000ffff097224 */ /* 0x000fca00078e0011 */
[----:B------:R-:W1:Y:S08]  /*0700*/  LDC R0, c[0x0][0x630] ;  /* 0x00018c00ff007b82 */ /* 0x000e700000000800 */
[----:B------:R-:W2:Y:S01]  /*0710*/  LDC.64 R22, c[0x0][0x620] ;  /* 0x00018800ff167b82 */ /* 0x000ea20000000a00 */
[----:B0-----:R-:W-:-:S04]  /*0720*/  ISETP.NE.U32.AND P0, PT, R20, RZ, PT ;  /* 0x000000ff1400720c */ /* 0x001fc80003f05070 */
[----:B------:R-:W-:-:S13]  /*0730*/  ISETP.NE.AND.EX P0, PT, R21, RZ, PT, P0 ;  /* 0x000000ff1500720c */ /* 0x000fda0003f05300 */
[----:B-12---:R-:W-:Y:S05]  /*0740*/  @!P0 BRA `(.L_x_5) ;  /* 0x0000000000288947 */ /* 0x006fea0003800000 */
[----:B------:R-:W0:Y:S02]  /*0750*/  LDC R13, c[0x0][0x634] ;  /* 0x00018d00ff0d7b82 */ /* 0x000e240000000800 */
[----:B0-----:R-:W-:-:S05]  /*0760*/  IADD3 R13, P0, R16, R13, RZ ;  /* 0x0000000d100d7210 */ /* 0x001fca0007f1e0ff */
[----:B------:R-:W-:-:S04]  /*0770*/  IMAD.X R15, RZ, RZ, R17, P0 ;  /* 0x000000ffff0f7224 */ /* 0x000fc800000e0611 */
[----:B------:R-:W-:-:S04]  /*0780*/  IMAD.WIDE.U32 R8, R15, R20, RZ ;  /* 0x000000140f087225 */ /* 0x000fc800078e00ff */
[----:B------:R-:W-:-:S04]  /*0790*/  IMAD.WIDE.U32 R10, P0, R13, R21, R8 ;  /* 0x000000150d0a7225 */ /* 0x000fc80007800008 */
[----:B------:R-:W-:-:S04]  /*07a0*/  IMAD.WIDE.U32 R8, R13, R20, RZ ;  /* 0x000000140d087225 */ /* 0x000fc800078e00ff */
[----:B------:R-:W-:Y:S01]  /*07b0*/  IMAD.X R13, RZ, RZ, RZ, P0 ;  /* 0x000000ffff0d7224 */ /* 0x000fe200000e06ff */
[----:B------:R-:W-:Y:S01]  /*07c0*/  IADD3 RZ, P0, R9, R10, RZ ;  /* 0x0000000a09ff7210 */ /* 0x000fe20007f1e0ff */
[----:B------:R-:W-:-:S04]  /*07d0*/  IMAD.MOV.U32 R12, RZ, RZ, R11 ;  /* 0x000000ffff0c7224 */ /* 0x000fc800078e000b */
[----:B------:R-:W-:-:S08]  /*07e0*/  IMAD.WIDE.U32.X R8, R15, R21, R12, P0 ;  /* 0x000000150f087225 */ /* 0x000fd000000e040c */
.L_x_5:
[-CC-:B------:R-:W-:Y:S01]  /*07f0*/  SHF.R.U64 R71, R8, R0.reuse, R9.reuse ;  /* 0x0000000008477219 */ /* 0x180fe20000001209 */
[----:B------:R-:W0:Y:S01]  /*0800*/  LDC R12, c[0x0][0x618] ;  /* 0x00018600ff0c7b82 */ /* 0x000e220000000800 */
[----:B------:R-:W-:Y:S01]  /*0810*/  SHF.R.U32.HI R7, RZ, R0, R9 ;  /* 0x00000000ff077219 */ /* 0x000fe20000011609 */
[----:B------:R-:W-:Y:S01]  /*0820*/  ULDC UR4, c[0x0][0x150] ;  /* 0x0000540000047ab9 */ /* 0x000fe20000000800 */
[----:B------:R-:W-:Y:S02]  /*0830*/  IADD3 R11, P0, RZ, -R71, RZ ;  /* 0x80000047ff0b7210 */ /* 0x000fe40007f1e0ff */
[----:B------:R-:W-:-:S03]  /*0840*/  I2FP.F32.U32 R0, R6 ;  /* 0x0000000600007245 */ /* 0x000fc60000201000 */
[----:B------:R-:W1:Y:S01]  /*0850*/  LDC.64 R30, c[0x0][0x640] ;  /* 0x00019000ff1e7b82 */ /* 0x000e620000000a00 */
[----:B------:R-:W-:Y:S02]  /*0860*/  IMAD.X R13, RZ, RZ, ~R7, P0 ;  /* 0x000000ffff0d7224 */ /* 0x000fe400000e0e07 */
[----:B------:R-:W-:Y:S01]  /*0870*/  FMUL R0, R0, UR4 ;  /* 0x0000000400007c20 */ /* 0x000fe20008400000 */
[----:B------:R-:W-:Y:S01]  /*0880*/  IMAD.WIDE.U32 R8, R11, R22, R16 ;  /* 0x000000160b087225 */ /* 0x000fe200078e0010 */
[----:B------:R-:W-:-:S03]  /*0890*/  ULDC UR4, c[0x0][0x154] ;  /* 0x0000550000047ab9 */ /* 0x000fc60000000800 */
[----:B------:R-:W-:Y:S01]  /*08a0*/  IMAD R10, R13, R22, RZ ;  /* 0x000000160d0a7224 */ /* 0x000fe200078e02ff */
[----:B------:R-:W2:Y:S01]  /*08b0*/  LDC R7, c[0x0][0x144] ;  /* 0x00005100ff077b82 */ /* 0x000ea20000000800 */
[----:B------:R-:W3:Y:S02]  /*08c0*/  F2I.U32.TRUNC.NTZ R0, R0 ;  /* 0x0000000000007305 */ /* 0x000ee4000020f000 */
[----:B------:R-:W-:-:S04]  /*08d0*/  IMAD R11, R11, R23, R10 ;  /* 0x000000170b0b7224 */ /* 0x000fc800078e020a */
[----:B------:R-:W-:Y:S01]  /*08e0*/  IMAD.IADD R9, R9, 0x1, R11 ;  /* 0x0000000109097824 */ /* 0x000fe200078e020b */
[----:B------:R-:W4:Y:S01]  /*08f0*/  LDC R24, c[0x0][0x608] ;  /* 0x00018200ff187b82 */ /* 0x000f220000000800 */
[----:B------:R-:W-:-:S03]  /*0900*/  IMAD.MOV.U32 R11, RZ, RZ, -0x1 ;  /* 0xffffffffff0b7424 */ /* 0x000fc600078e00ff */
[-CC-:B0-----:R-:W-:Y:S02]  /*0910*/  SHF.R.U64 R22, R8, R12.reuse, R9.reuse ;  /* 0x0000000c08167219 */ /* 0x181fe40000001209 */
[----:B------:R-:W-:Y:S02]  /*0920*/  I2FP.F32.U32 R8, R5 ;  /* 0x0000000500087245 */ /* 0x000fe40000201000 */
[----:B------:R-:W0:Y:S01]  /*0930*/  LDC R28, c[0x0][0x658] ;  /* 0x00019600ff1c7b82 */ /* 0x000e220000000800 */
[----:B-1----:R-:W-:Y:S01]  /*0940*/  ISETP.NE.U32.AND P0, PT, R30, RZ, PT ;  /* 0x000000ff1e00720c */ /* 0x002fe20003f05070 */
[----:B---3--:R-:W-:Y:S02]  /*0950*/  IMAD.MOV R10, RZ, RZ, -R0 ;  /* 0x000000ffff0a7224 */ /* 0x008fe400078e0a00 */
[----:B------:R-:W-:Y:S01]  /*0960*/  FMUL R8, R8, UR4 ;  /* 0x0000000408087c20 */ /* 0x000fe20008400000 */
[----:B------:R-:W-:Y:S02]  /*0970*/  SHF.R.U32.HI R9, RZ, R12, R9 ;  /* 0x0000000cff097219 */ /* 0x000fe40000011609 */
[----:B------:R-:W-:Y:S01]  /*0980*/  ISETP.NE.AND.EX P0, PT, R31, RZ, PT, P0 ;  /* 0x000000ff1f00720c */ /* 0x000fe20003f05300 */
[----:B------:R1:W3:Y:S01]  /*0990*/  F2I.U32.TRUNC.NTZ R15, R8 ;  /* 0x00000008000f7305 */ /* 0x0002e2000020f000 */
[----:B------:R-:W1:Y:S01]  /*09a0*/  LDC R20, c[0x0][0x148] ;  /* 0x00005200ff147b82 */ /* 0x000e620000000800 */
[----:B--2---:R-:W-:-:S07]  /*09b0*/  IMAD R0, R7, R10, R6 ;  /* 0x0000000a07007224 */ /* 0x004fce00078e0206 */
[----:B------:R-:W2:Y:S01]  /*09c0*/  LDC R26, c[0x0][0x600] ;  /* 0x00018000ff1a7b82 */ /* 0x000ea20000000800 */
[-CC-:B----4-:R-:W-:Y:S02]  /*09d0*/  SHF.R.U64 R32, R22, R24.reuse, R9.reuse ;  /* 0x0000001816207219 */ /* 0x190fe40000001209 */
[----:B------:R-:W-:Y:S01]  /*09e0*/  SHF.R.U32.HI R7, RZ, R24, R9 ;  /* 0x00000018ff077219 */ /* 0x000fe20000011609 */
[----:B------:R-:W-:-:S04]  /*09f0*/  IMAD.MOV.U32 R9, RZ, RZ, 0x1 ;  /* 0x00000001ff097424 */ /* 0x000fc800078e00ff */
[----:B------:R-:W4:Y:S01]  /*0a00*/  LDC R21, c[0x0][0x648] ;  /* 0x00019200ff157b82 */ /* 0x000f220000000800 */
[-C--:B0-----:R-:W-:Y:S02]  /*0a10*/  SHF.L.U32 R6, R11, R28.reuse, RZ ;  /* 0x0000001c0b067219 */ /* 0x081fe400000006ff */
[--C-:B------:R-:W-:Y:S02]  /*0a20*/  SHF.R.U64 R24, R32, R28, R7.reuse ;  /* 0x0000001c20187219 */ /* 0x100fe40000001207 */
[----:B------:R-:W-:Y:S02]  /*0a30*/  LOP3.LUT R13, RZ, R6, RZ, 0x33, !PT ;  /* 0x00000006ff0d7212 */ /* 0x000fe400078e33ff */
[-C--:B------:R-:W-:Y:S01]  /*0a40*/  SHF.R.U32.HI R7, RZ, R28.reuse, R7 ;  /* 0x0000001cff077219 */ /* 0x080fe20000011607 */
[----:B------:R-:W0:Y:S01]  /*0a50*/  LDC R23, c[0x0][0x638] ;  /* 0x00018e00ff177b82 */ /* 0x000e220000000800 */
[----:B------:R-:W-:Y:S01]  /*0a60*/  SHF.L.U32 R12, R9, R28, RZ ;  /* 0x0000001c090c7219 */ /* 0x000fe200000006ff */
[----:B------:R-:W-:-:S06]  /*0a70*/  IMAD.MOV.U32 R6, RZ, RZ, R24 ;  /* 0x000000ffff067224 */ /* 0x000fcc00078e0018 */
[----:B------:R-:W0:Y:S01]  /*0a80*/  LDC R73, c[0x0][0x610] ;  /* 0x00018400ff497b82 */ /* 0x000e220000000800 */
[----:B-1-3--:R-:W-:Y:S05]  /*0a90*/  @!P0 BRA `(.L_x_6) ;  /* 0x0000000000288947 */ /* 0x00afea0003800000 */
[----:B------:R-:W1:Y:S02]  /*0aa0*/  LDC R11, c[0x0][0x64c] ;  /* 0x00019300ff0b7b82 */ /* 0x000e640000000800 */
[----:B-1----:R-:W-:-:S05]  /*0ab0*/  IADD3 R11, P0, R24, R11, RZ ;  /* 0x0000000b180b7210 */ /* 0x002fca0007f1e0ff */
        /* <DEDUP_REMOVED lines=8> */
.L_x_6:
[----:B----4-:R-:W-:Y:S01]  /*0b40*/  SHF.R.U64 R6, R6, R21, R7 ;  /* 0x0000001506067219 */ /* 0x010fe20000001207 */
[----:B--2---:R-:W-:Y:S01]  /*0b50*/  VIADD R7, R26, 0xffffffff ;  /* 0xffffffff1a077836 */ /* 0x004fe20000000000 */
[----:B------:R-:W-:Y:S01]  /*0b60*/  LOP3.LUT R13, R32, R13, RZ, 0xc0, !PT ;  /* 0x0000000d200d7212 */ /* 0x000fe200078ec0ff */
[----:B------:R-:W-:Y:S02]  /*0b70*/  IMAD.MOV R15, RZ, RZ, -R15 ;  /* 0x000000ffff0f7224 */ /* 0x000fe400078e0a0f */
[----:B------:R-:W-:Y:S02]  /*0b80*/  IMAD.MOV R8, RZ, RZ, -R6 ;  /* 0x000000ffff087224 */ /* 0x000fe400078e0a06 */
[----:B------:R-:W-:Y:S01]  /*0b90*/  IMAD R13, R12, R6, R13 ;  /* 0x000000060c0d7224 */ /* 0x000fe200078e020d */
[----:B------:R-:W-:Y:S01]  /*0ba0*/  LOP3.LUT R6, R22, R7, RZ, 0xc0, !PT ;  /* 0x0000000716067212 */ /* 0x000fe200078ec0ff */
[----:B------:R-:W-:Y:S02]  /*0bb0*/  @P3 IMAD R0, R20, R15, R5 ;  /* 0x0000000f14003224 */ /* 0x000fe400078e0205 */
[----:B0-----:R-:W-:-:S02]  /*0bc0*/  IMAD R5, R8, R23, R24 ;  /* 0x0000001708057224 */ /* 0x001fc400078e0218 */
[----:B------:R-:W-:Y:S02]  /*0bd0*/  IMAD R73, R13, R73, R0 ;  /* 0x000000490d497224 */ /* 0x000fe400078e0200 */
[----:B------:R-:W-:Y:S02]  /*0be0*/  IMAD R6, R5, R26, R6 ;  /* 0x0000001a05067224 */ /* 0x000fe400078e0206 */
[----:B------:R-:W-:-:S03]  /*0bf0*/  IMAD.MOV.U32 R0, RZ, RZ, 0x1 ;  /* 0x00000001ff007424 */ /* 0x000fc600078e00ff */
[----:B------:R-:W-:Y:S02]  /*0c00*/  SEL R72, R6, R73, !P3 ;  /* 0x0000004906487207 */ /* 0x000fe40005800000 */
[----:B------:R-:W-:-:S07]  /*0c10*/  SEL R73, R73, R6, !P3 ;  /* 0x0000000649497207 */ /* 0x000fce0005800000 */
.L_x_4:
[----:B------:R-:W-:-:S08]  /*0c20*/  NOP ;  /* 0x0000000000007918 */ /* 0x000fd00000000000 */
[----:B------:R-:W0:Y:S02]  /*0c30*/  USETMAXREG.TRY_ALLOC.CTAPOOL UP0, 0xe8 ;  /* 0x000000e8000079c8 */ /* 0x000e240008000600 */
[----:B0-----:R-:W-:-:S13]  /*0c40*/  PLOP3.LUT P0, PT, PT, PT, UP0, 0x80, 0x0 ;  /* 0x000000000000781c */ /* 0x001fda0003f0f008 */
[----:B------:R-:W-:Y:S05]  /*0c50*/  @!P0 BRA `(.L_x_4) ;  /* 0xfffffffc00f08947 */ /* 0x000fea000383ffff */
[----:B------:R-:W-:Y:S01]  /*0c60*/  ULDC.64 UR4, c[0x0][0x598] ;  /* 0x0001660000047ab9 */ /* 0x000fe20000000a00 */
[----:B------:R-:W-:Y:S01]  /*0c70*/  ULDC.64 UR50, c[0x0][0x208] ;  /* 0x0000820000327ab9 */ /* 0x000fe20000000a00 */
[----:B------:R-:W-:-:S04]  /*0c80*/  ISETP.NE.U32.AND P0, PT, RZ, UR4, PT ;  /* 0x00000004ff007c0c */ /* 0x000fc8000bf05070 */
[----:B------:R-:W-:-:S13]  /*0c90*/  ISETP.NE.AND.EX P0, PT, RZ, UR5, PT, P0 ;  /* 0x00000005ff007c0c */ /* 0x000fda000bf05300 */
[----:B------:R-:W-:Y:S05]  /*0ca0*/  @!P0 BRA `(.L_x_7) ;  /* 0x00000000001c8947 */ /* 0x000fea0003800000 */
[----:B------:R-:W0:Y:S02]  /*0cb0*/  LDC.64 R6, c[0x0][0x598] ;  /* 0x00016600ff067b82 */ /* 0x000e240000000a00 */
[----:B0-----:R-:W2:Y:S02]  /*0cc0*/  LDG.E.64 R6, desc[UR50][R6.64] ;  /* 0x0000003206067981 */ /* 0x001ea4000c1e1b00 */
[----:B--2---:R-:W-:-:S04]  /*0cd0*/  ISETP.NE.U32.AND P0, PT, R6, RZ, PT ;  /* 0x000000ff0600720c */ /* 0x004fc80003f05070 */
[----:B------:R-:W-:-:S13]  /*0ce0*/  ISETP.NE.AND.EX P0, PT, R7, RZ, PT, P0 ;  /* 0x000000ff0700720c */ /* 0x000fda0003f05300 */
[----:B------:R-:W-:Y:S05]  /*0cf0*/  @!P0 BRA `(.L_x_7) ;  /* 0x0000000000088947 */ /* 0x000fea0003800000 */
[----:B------:R0:W5:Y:S01]  /*0d00*/  LD.E R19, desc[UR50][R6.64] ;  /* 0x0000003206137980 */ /* 0x000162000c101900 */
[----:B------:R-:W-:Y:S05]  /*0d10*/  BRA `(.L_x_8) ;  /* 0x0000000000247947 */ /* 0x000fea0003800000 */
.L_x_7:
[----:B------:R-:W-:Y:S02]  /*0d20*/  ULDC.64 UR4, c[0x0][0x588] ;  /* 0x0001620000047ab9 */ /* 0x000fe40000000a00 */
[----:B------:R-:W-:-:S04]  /*0d30*/  ISETP.NE.U32.AND P0, PT, RZ, UR4, PT ;  /* 0x00000004ff007c0c */ /* 0x000fc8000bf05070 */
[----:B------:R-:W-:-:S13]  /*0d40*/  ISETP.NE.AND.EX P0, PT, RZ, UR5, PT, P0 ;  /* 0x00000005ff007c0c */ /* 0x000fda000bf05300 */
[----:B------:R-:W-:Y:S05]  /*0d50*/  @!P0 BRA `(.L_x_9) ;  /* 0x00000000000c8947 */ /* 0x000fea0003800000 */
[----:B------:R-:W0:Y:S02]  /*0d60*/  LDC.64 R6, c[0x0][0x588] ;  /* 0x00016200ff067b82 */ /* 0x000e240000000a00 */
[----:B0-----:R1:W5:Y:S01]  /*0d70*/  LDG.E R19, desc[UR50][R6.64] ;  /* 0x0000003206137981 */ /* 0x001362000c1e1900 */
[----:B------:R-:W-:Y:S05]  /*0d80*/  BRA `(.L_x_8) ;  /* 0x0000000000087947 */ /* 0x000fea0003800000 */
.L_x_9:
[----:B------:R-:W-:Y:S02]  /*0d90*/  ULDC UR4, c[0x0][0x580] ;  /* 0x0001600000047ab9 */ /* 0x000fe40000000800 */
[----:B------:R-:W-:-:S07]  /*0da0*/  IMAD.U32 R19, RZ, RZ, UR4 ;  /* 0x00000004ff137e24 */ /* 0x000fce000f8e00ff */
.L_x_8:
[----:B------:R-:W-:Y:S02]  /*0db0*/  ULDC.64 UR4, c[0x0][0x5a0] ;  /* 0x0001680000047ab9 */ /* 0x000fe40000000a00 */
[----:B------:R-:W-:-:S04]  /*0dc0*/  ISETP.NE.U32.AND P0, PT, RZ, UR4, PT ;  /* 0x00000004ff007c0c */ /* 0x000fc8000bf05070 */
[----:B------:R-:W-:-:S13]  /*0dd0*/  ISETP.NE.AND.EX P0, PT, RZ, UR5, PT, P0 ;  /* 0x00000005ff007c0c */ /* 0x000fda000bf05300 */
[----:B------:R-:W-:Y:S05]  /*0de0*/  @!P0 BRA `(.L_x_10) ;  /* 0x00000000001c8947 */ /* 0x000fea0003800000 */
[----:B01----:R-:W0:Y:S02]  /*0df0*/  LDC.64 R6, c[0x0][0x5a0] ;  /* 0x00016800ff067b82 */ /* 0x003e240000000a00 */
[----:B0-----:R-:W2:Y:S02]  /*0e00*/  LDG.E.64 R6, desc[UR50][R6.64] ;  /* 0x0000003206067981 */ /* 0x001ea4000c1e1b00 */
[----:B--2---:R-:W-:-:S04]  /*0e10*/  ISETP.NE.U32.AND P0, PT, R6, RZ, PT ;  /* 0x000000ff0600720c */ /* 0x004fc80003f05070 */
[----:B------:R-:W-:-:S13]  /*0e20*/  ISETP.NE.AND.EX P0, PT, R7, RZ, PT, P0 ;  /* 0x000000ff0700720c */ /* 0x000fda0003f05300 */
[----:B------:R-:W-:Y:S05]  /*0e30*/  @!P0 BRA `(.L_x_10) ;  /* 0x0000000000088947 */ /* 0x000fea0003800000 */
[----:B------:R0:W5:Y:S01]  /*0e40*/  LD.E R56, desc[UR50][R6.64] ;  /* 0x0000003206387980 */ /* 0x000162000c101900 */
[----:B------:R-:W-:Y:S05]  /*0e50*/  BRA `(.L_x_11) ;  /* 0x0000000000247947 */ /* 0x000fea0003800000 */
.L_x_10:
[----:B------:R-:W-:Y:S02]  /*0e60*/  ULDC.64 UR4, c[0x0][0x590] ;  /* 0x0001640000047ab9 */ /* 0x000fe40000000a00 */
[----:B------:R-:W-:-:S04]  /*0e70*/  ISETP.NE.U32.AND P0, PT, RZ, UR4, PT ;  /* 0x00000004ff007c0c */ /* 0x000fc8000bf05070 */
[----:B------:R-:W-:-:S13]  /*0e80*/  ISETP.NE.AND.EX P0, PT, RZ, UR5, PT, P0 ;  /* 0x00000005ff007c0c */ /* 0x000fda000bf05300 */
[----:B------:R-:W-:Y:S05]  /*0e90*/  @!P0 BRA `(.L_x_12) ;  /* 0x00000000000c8947 */ /* 0x000fea0003800000 */
[----:B------:R-:W2:Y:S02]  /*0ea0*/  LDC.64 R56, c[0x0][0x590] ;  /* 0x00016400ff387b82 */ /* 0x000ea40000000a00 */
[----:B--2---:R2:W5:Y:S01]  /*0eb0*/  LDG.E R56, desc[UR50][R56.64] ;  /* 0x0000003238387981 */ /* 0x004562000c1e1900 */
[----:B------:R-:W-:Y:S05]  /*0ec0*/  BRA `(.L_x_11) ;  /* 0x0000000000087947 */ /* 0x000fea0003800000 */
.L_x_12:
[----:B------:R-:W-:Y:S02]  /*0ed0*/  ULDC UR4, c[0x0][0x584] ;  /* 0x0001610000047ab9 */ /* 0x000fe40000000800 */
[----:B------:R-:W-:-:S07]  /*0ee0*/  IMAD.U32 R56, RZ, RZ, UR4 ;  /* 0x00000004ff387e24 */ /* 0x000fce000f8e00ff */
.L_x_11:
[----:B------:R-:W-:-:S13]  /*0ef0*/  LOP3.LUT P0, RZ, R0, 0xff, RZ, 0xc0, !PT ;  /* 0x000000ff00ff7812 */ /* 0x000fda000780c0ff */
[----:B------:R-:W-:Y:S05]  /*0f00*/  @!P0 EXIT ;  /* 0x000000000000894d */ /* 0x000fea0003800000 */
[----:B01----:R-:W2:Y:S01]  /*0f10*/  LDC.64 R6, c[0x0][0x5c8] ;  /* 0x00017200ff067b82 */ /* 0x003ea20000000a00 */
[----:B------:R-:W-:Y:S01]  /*0f20*/  ULDC.64 UR4, c[0x0][0x288] ;  /* 0x0000a20000047ab9 */ /* 0x000fe20000000a00 */
[----:B------:R-:W-:Y:S01]  /*0f30*/  LOP3.LUT R14, R14, 0x1, RZ, 0xc0, !PT ;  /* 0x000000010e0e7812 */ /* 0x000fe200078ec0ff */
[----:B------:R-:W-:Y:S01]  /*0f40*/  IMAD.U32 R5, RZ, RZ, UR4 ;  /* 0x00000004ff057e24 */ /* 0x000fe2000f8e00ff */
[----:B------:R-:W-:Y:S01]  /*0f50*/  UIADD3 UR4, UR5, 0x3f, URZ ;  /* 0x0000003f05047890 */ /* 0x000fe2000fffe03f */
[----:B------:R-:W-:Y:S01]  /*0f60*/  SHF.R.U32.HI R0, RZ, 0x2, R3 ;  /* 0x00000002ff007819 */ /* 0x000fe20000011603 */
[----:B------:R-:W-:Y:S01]  /*0f70*/  ULDC.64 UR42, c[0x0][0x5b0] ;  /* 0x00016c00002a7ab9 */ /* 0x000fe20000000a00 */
[----:B------:R-:W-:Y:S01]  /*0f80*/  SHF.R.U32.HI R4, RZ, 0x1, R4 ;  /* 0x00000001ff047819 */ /* 0x000fe20000011604 */
[----:B------:R-:W0:Y:S01]  /*0f90*/  LDC R60, c[0x0][0x658] ;  /* 0x00019600ff3c7b82 */ /* 0x000e220000000800 */
[----:B------:R-:W-:Y:S01]  /*0fa0*/  USHF.R.S32.HI UR5, URZ, 0x1f, UR4 ;  /* 0x0000001f3f057899 */ /* 0x000fe20008011404 */
[----:B------:R-:W-:Y:S01]  /*0fb0*/  LOP3.LUT R62, R3, 0x3, RZ, 0xc0, !PT ;  /* 0x00000003033e7812 */ /* 0x000fe200078ec0ff */
[----:B------:R-:W-:Y:S01]  /*0fc0*/  IMAD.SHL.U32 R9, R14, 0x40, RZ ;  /* 0x000000400e097824 */ /* 0x000fe200078e00ff */
[----:B------:R-:W-:Y:S01]  /*0fd0*/  LOP3.LUT R0, R0, 0x7, RZ, 0xc0, !PT ;  /* 0x0000000700007812 */ /* 0x000fe200078ec0ff */
[----:B------:R-:W-:Y:S01]  /*0fe0*/  ULEA.HI UR5, UR5, UR4, URZ, 0x6 ;  /* 0x0000000405057291 */ /* 0x000fe2000f8f303f */
[----:B------:R-:W-:Y:S01]  /*0ff0*/  LOP3.LUT R23, R4, 0x30, RZ, 0xc0, !PT ;  /* 0x0000003004177812 */ /* 0x000fe200078ec0ff */
[----:B------:R-:W-:Y:S01]  /*1000*/  IMAD R62, R62, -0x2, R5 ;  /* 0xfffffffe3e3e7824 */ /* 0x000fe200078e0205 */
[--C-:B------:R-:W-:Y:S01]  /*1010*/  LOP3.LUT R22, R9, 0x40, R0.reuse, 0xe2, !PT ;  /* 0x0000004009167812 */ /* 0x100fe200078ee200 */
[----:B------:R-:W-:Y:S01]  /*1020*/  USHF.L.U64.HI UR41, UR42, 0x8, UR43 ;  /* 0x000000082a297899 */ /* 0x000fe2000801022b */
[-C--:B------:R-:W-:Y:S01]  /*1030*/  IADD3 R5, RZ, -R23.reuse, -R0 ;  /* 0x80000017ff057210 */ /* 0x080fe20007ffe800 */
[----:B------:R-:W-:Y:S01]  /*1040*/  IMAD.MOV.U32 R9, RZ, RZ, -0x1 ;  /* 0xffffffffff097424 */ /* 0x000fe200078e00ff */
[----:B------:R-:W-:Y:S01]  /*1050*/  USHF.R.S32.HI UR43, URZ, 0x6, UR5 ;  /* 0x000000063f2b7899 */ /* 0x000fe20008011405 */
[----:B------:R-:W-:Y:S01]  /*1060*/  IMAD.MOV.U32 R11, RZ, RZ, 0x1 ;  /* 0x00000001ff0b7424 */ /* 0x000fe200078e00ff */
[----:B------:R-:W-:Y:S01]  /*1070*/  LOP3.LUT R64, R3, 0x80, RZ, 0xc0, !PT ;  /* 0x0000008003407812 */ /* 0x000fe200078ec0ff */
[----:B------:R-:W-:Y:S01]  /*1080*/  IMAD R5, R14, -0x40, R5 ;  /* 0xffffffc00e057824 */ /* 0x000fe200078e0205 */
[----:B------:R-:W-:Y:S01]  /*1090*/  UISETP.LT.AND UP0, UPT, UR43, 0x1, UPT ;  /* 0x000000012b00788c */ /* 0x000fe2000bf01270 */
[----:B--2---:R-:W-:Y:S01]  /*10a0*/  IMAD.SHL.U32 R57, R6, 0x100, RZ ;  /* 0x0000010006397824 */ /* 0x004fe200078e00ff */
[----:B------:R-:W-:Y:S01]  /*10b0*/  ULDC UR4, c[0x0][0x284] ;  /* 0x0000a10000047ab9 */ /* 0x000fe20000000800 */
[----:B------:R-:W-:Y:S01]  /*10c0*/  LOP3.LUT R22, R22, R23, RZ, 0xfc, !PT ;  /* 0x0000001716167212 */ /* 0x000fe200078efcff */
[----:B------:R-:W-:Y:S01]  /*10d0*/  USHF.L.U32 UR42, UR42, 0x8, URZ ;  /* 0x000000082a2a7899 */ /* 0x000fe2000800063f */
[C-C-:B------:R-:W-:Y:S01]  /*10e0*/  SHF.L.U64.HI R61, R6.reuse, 0x3, R7.reuse ;  /* 0x00000003063d7819 */ /* 0x140fe20000010207 */
[----:B------:R-:W-:Y:S01]  /*10f0*/  USEL UR47, UR43, 0x1, UP0 ;  /* 0x000000012b2f7887 */ /* 0x000fe20008000000 */
[C---:B------:R-:W-:Y:S01]  /*1100*/  SHF.L.U64.HI R59, R6.reuse, 0x8, R7 ;  /* 0x00000008063b7819 */ /* 0x040fe20000010207 */
[----:B------:R-:W-:Y:S01]  /*1110*/  IMAD.SHL.U32 R58, R6, 0x8, RZ ;  /* 0x00000008063a7824 */ /* 0x000fe200078e00ff */
[-C--:B0-----:R-:W-:Y:S01]  /*1120*/  SHF.L.U32 R9, R9, R60.reuse, RZ ;  /* 0x0000003c09097219 */ /* 0x081fe200000006ff */
[----:B------:R-:W-:Y:S01]  /*1130*/  IMAD.SHL.U32 R63, R3, 0x2, RZ ;  /* 0x00000002033f7824 */ /* 0x000fe200078e00ff */
[----:B------:R-:W-:Y:S01]  /*1140*/  SHF.L.U32 R60, R11, R60, RZ ;  /* 0x0000003c0b3c7219 */ /* 0x000fe200000006ff */
[----:B------:R-:W-:Y:S01]  /*1150*/  VIADD R69, R5, UR4 ;  /* 0x0000000405457c36 */ /* 0x000fe20008000000 */
[----:B------:R-:W-:Y:S01]  /*1160*/  LOP3.LUT R70, R18, 0x1, RZ, 0xfc, !PT ;  /* 0x0000000112467812 */ /* 0x000fe200078efcff */
[----:B------:R-:W-:Y:S01]  /*1170*/  IMAD.MOV.U32 R23, RZ, RZ, RZ ;  /* 0x000000ffff177224 */ /* 0x000fe200078e00ff */
[----:B------:R-:W-:Y:S01]  /*1180*/  SHF.R.U32.HI R64, RZ, 0x7, R64 ;  /* 0x00000007ff407819 */ /* 0x000fe20000011640 */
[----:B------:R-:W-:Y:S01]  /*1190*/  ULOP3.LUT UR44, UR42, 0x2, URZ, 0xfc, !UPT ;  /* 0x000000022a2c7892 */ /* 0x000fe2000f8efc3f */
[----:B------:R-:W-:Y:S01]  /*11a0*/  LOP3.LUT R65, RZ, R9, RZ, 0x33, !PT ;  /* 0x00000009ff417212 */ /* 0x000fe200078e33ff */
[----:B------:R-:W-:Y:S01]  /*11b0*/  ULOP3.LUT UR45, UR42, 0x10, URZ, 0xfc, !UPT ;  /* 0x000000102a2d7892 */ /* 0x000fe2000f8efc3f */
[C---:B------:R-:W-:Y:S01]  /*11c0*/  LOP3.LUT R66, R57.reuse, 0x2, RZ, 0xfc, !PT ;  /* 0x0000000239427812 */ /* 0x040fe200078efcff */
[----:B------:R-:W-:Y:S01]  /*11d0*/  ULOP3.LUT UR46, UR42, 0x12, URZ, 0xfc, !UPT ;  /* 0x000000122a2e7892 */ /* 0x000fe2000f8efc3f */
[C---:B------:R-:W-:Y:S01]  /*11e0*/  LOP3.LUT R67, R57.reuse, 0x10, RZ, 0xfc, !PT ;  /* 0x0000001039437812 */ /* 0x040fe200078efcff */
[----:B------:R-:W-:Y:S01]  /*11f0*/  UIADD3 UR47, UR43, -UR47, URZ ;  /* 0x8000002f2b2f7290 */ /* 0x000fe2000fffe03f */
[----:B------:R-:W-:Y:S01]  /*1200*/  LOP3.LUT R68, R57, 0x12, RZ, 0xfc, !PT ;  /* 0x0000001239447812 */ /* 0x000fe200078efcff */
[----:B------:R-:W-:Y:S01]  /*1210*/  UMOV UR38, URZ ;  /* 0x0000003f00267c82 */ /* 0x000fe20008000000 */
[----:B------:R-:W-:-:S09]  /*1220*/  UMOV UR39, URZ ;  /* 0x0000003f00277c82 */ /* 0x000fd20008000000 */
.L_x_94:
[----:B0-----:R-:W0:Y:S01]  /*1230*/  SHFL.IDX PT, R0, R64, RZ, 0x1f ;  /* 0x00001fff40007589 */ /* 0x001e2200000e0000 */
[----:B------:R-:W1:Y:S01]  /*1240*/  S2UR UR6, SR_CgaCtaId ;  /* 0x00000000000679c3 */ /* 0x000e620000008800 */
[----:B------:R-:W-:Y:S01]  /*1250*/  UMOV UR49, 0x400 ;  /* 0x0000040000317882 */ /* 0x000fe20000000000 */
[----:B0-----:R-:W-:Y:S01]  /*1260*/  R2UR UR4, R0 ;  /* 0x00000000000472ca */ /* 0x001fe200000e0000 */
[----:B-1----:R-:W-:-:S12]  /*1270*/  ULEA UR49, UR6, UR49, 0x18 ;  /* 0x0000003106317291 */ /* 0x002fd8000f8ec03f */
[----:B------:R-:W-:-:S04]  /*1280*/  ULEA.HI UR5, UR4, UR4, URZ, 0x1 ;  /* 0x0000000404057291 */ /* 0x000fc8000f8f083f */
[----:B------:R-:W-:-:S04]  /*1290*/  ULOP3.LUT UR5, UR5, 0x7fffe, URZ, 0xc0, !UPT ;  /* 0x0007fffe05057892 */ /* 0x000fc8000f8ec03f */
[----:B------:R-:W-:-:S03]  /*12a0*/  UIADD3 UR5, UR4, -UR5, URZ ;  /* 0x8000000504057290 */ /* 0x000fc6000fffe03f */
[----:B------:R-:W-:Y:S01]  /*12b0*/  ULDC UR4, c[0x0][0x28c] ;  /* 0x0000a30000047ab9 */ /* 0x000fe20000000800 */
[----:B------:R-:W-:Y:S01]  /*12c0*/  ULEA UR5, UR5, UR49, 0xd ;  /* 0x0000003105057291 */ /* 0x000fe2000f8e683f */
[----:B------:R-:W-:-:S03]  /*12d0*/  ISETP.LT.AND P0, PT, RZ, UR4, PT ;  /* 0x00000004ff007c0c */ /* 0x000fc6000bf01270 */
[----:B------:R-:W-:-:S04]  /*12e0*/  UIADD3 UR5, UR5, 0x100, URZ ;  /* 0x0000010005057890 */ /* 0x000fc8000fffe03f */
[----:B------:R-:W-:-:S04]  /*12f0*/  USHF.R.U32.HI UR5, URZ, 0x4, UR5 ;  /* 0x000000043f057899 */ /* 0x000fc80008011605 */
[----:B------:R-:W-:-:S04]  /*1300*/  ULOP3.LUT UR5, UR5, 0x3fff, URZ, 0xc0, !UPT ;  /* 0x00003fff05057892 */ /* 0x000fc8000f8ec03f */
[----:B------:R-:W-:Y:S01]  /*1310*/  ULOP3.LUT UR48, UR5, 0x10000, URZ, 0xfc, !UPT ;  /* 0x0001000005307892 */ /* 0x000fe2000f8efc3f */
[----:B--2-45:R-:W-:Y:S11]  /*1320*/  @P0 BRA `(.L_x_13) ;  /* 0x0000000000400947 */ /* 0x034ff60003800000 */
[----:B------:R-:W-:Y:S01]  /*1330*/  MOV R0, 0x0 ;  /* 0x0000000000007802 */ /* 0x000fe20000000f00 */
[----:B------:R-:W-:Y:S01]  /*1340*/  ULDC.64 UR4, c[0x4][0x68] ;  /* 0x01001a0000047ab9 */ /* 0x000fe20000000a00 */
[----:B------:R-:W-:Y:S01]  /*1350*/  ULDC.64 UR6, c[0x4][0x8] ;  /* 0x0100020000067ab9 */ /* 0x000fe20000000a00 */
[----:B------:R-:W-:Y:S01]  /*1360*/  IMAD.U32 R4, RZ, RZ, UR4 ;  /* 0x00000004ff047e24 */ /* 0x000fe2000f8e00ff */
[----:B------:R0:W1:Y:S01]  /*1370*/  LDC.64 R14, c[0x4][R0] ;  /* 0x01000000000e7b82 */ /* 0x0000620000000a00 */
[----:B------:R-:W-:Y:S01]  /*1380*/  IMAD.U32 R5, RZ, RZ, UR5 ;  /* 0x00000005ff057e24 */ /* 0x000fe2000f8e00ff */
[----:B------:R-:W-:Y:S01]  /*1390*/  ULDC.64 UR4, c[0x4][0x70] ;  /* 0x01001c0000047ab9 */ /* 0x000fe20000000a00 */
[----:B------:R-:W-:Y:S02]  /*13a0*/  IMAD.U32 R10, RZ, RZ, UR6 ;  /* 0x00000006ff0a7e24 */ /* 0x000fe4000f8e00ff */
[----:B------:R-:W-:Y:S02]  /*13b0*/  IMAD.U32 R6, RZ, RZ, UR4 ;  /* 0x00000004ff067e24 */ /* 0x000fe4000f8e00ff */
[----:B------:R-:W-:-:S02]  /*13c0*/  IMAD.U32 R7, RZ, RZ, UR5 ;  /* 0x00000005ff077e24 */ /* 0x000fc4000f8e00ff */
[----:B------:R-:W-:Y:S02]  /*13d0*/  IMAD.U32 R11, RZ, RZ, UR7 ;  /* 0x00000007ff0b7e24 */ /* 0x000fe4000f8e00ff */
[----:B------:R-:W-:Y:S02]  /*13e0*/  IMAD.MOV.U32 R8, RZ, RZ, 0x1e1 ;  /* 0x000001e1ff087424 */ /* 0x000fe400078e00ff */
[----:B------:R-:W-:Y:S02]  /*13f0*/  IMAD.MOV.U32 R12, RZ, RZ, 0x1 ;  /* 0x00000001ff0c7424 */ /* 0x000fe400078e00ff */
[----:B0-----:R-:W-:-:S07]  /*1400*/  IMAD.MOV.U32 R13, RZ, RZ, RZ ;  /* 0x000000ffff0d7224 */ /* 0x001fce00078e00ff */
[----:B------:R-:W-:-:S07]  /*1410*/  LEPC R20, `(.L_x_13) ;  /* 0x000000001014794e */ /* 0x000fce0000000000 */
[----:B-1---5:R-:W-:Y:S05]  /*1420*/  CALL.ABS.NOINC R14 ;  /* 0x000000000e007343 */ /* 0x022fea0003c00000 */
.L_x_13:
[----:B------:R-:W-:-:S13]  /*1430*/  ISETP.NE.AND P0, PT, R70, 0x3, PT ;  /* 0x000000034600780c */ /* 0x000fda0003f05270 */
[----:B------:R-:W-:Y:S05]  /*1440*/  @!P0 BRA `(.L_x_14) ;  /* 0x0000000000048947 */ /* 0x000fea0003800000 */
[----:B------:R-:W-:Y:S01]  /*1450*/  BPT.TRAP 0x1 ;  /* 0x000000040000795c */ /* 0x000fe20000300000 */
.L_x_14:
[----:B------:R-:W-:Y:S02]  /*1460*/  IMAD.U32 R3, RZ, RZ, UR39 ;  /* 0x00000027ff037e24 */ /* 0x000fe4000f8e00ff */
[----:B------:R-:W-:-:S03]  /*1470*/  IMAD.U32 R0, RZ, RZ, UR38 ;  /* 0x00000026ff007e24 */ /* 0x000fc6000f8e00ff */
[----:B------:R-:W-:Y:S02]  /*1480*/  LEA R3, R3, UR49, 0x3 ;  /* 0x0000003103037c11 */ /* 0x000fe4000f8e18ff */
[----:B------:R-:W-:-:S04]  /*1490*/  SHF.L.U32 R0, R0, 0x1f, RZ ;  /* 0x0000001f00007819 */ /* 0x000fc800000006ff */
[----:B------:R0:W1:Y:S01]  /*14a0*/  SYNCS.PHASECHK.TRANS64.TRYWAIT P1, [R3+URZ], R0 ;  /* 0x00000000030075a7 */ /* 0x000062000802017f */
[----:B------:R-:W-:Y:S05]  /*14b0*/  @!P0 BRA `(.L_x_15) ;  /* 0x0000000000048947 */ /* 0x000fea0003800000 */
[----:B------:R-:W-:Y:S01]  /*14c0*/  BPT.TRAP 0x1 ;  /* 0x000000040000795c */ /* 0x000fe20000300000 */
.L_x_15:
[----:B------:R-:W-:-:S05]  /*14d0*/  IMAD.U32 R4, RZ, RZ, UR47 ;  /* 0x0000002fff047e24 */ /* 0x000fca000f8e00ff */
[----:B------:R-:W-:Y:S01]  /*14e0*/  ISETP.GE.AND P2, PT, R4, 0x1, PT ;  /* 0x000000010400780c */ /* 0x000fe20003f46270 */
[----:B-1----:R-:W-:-:S12]  /*14f0*/  @P1 BRA `(.L_x_16) ;  /* 0x0000000000081947 */ /* 0x002fd80003800000 */
[----:B------:R-:W1:Y:S02]  /*1500*/  SYNCS.PHASECHK.TRANS64.TRYWAIT P1, [R3+URZ], R0 ;  /* 0x00000000030075a7 */ /* 0x000e64000802017f */
[----:B-1----:R-:W-:Y:S05]  /*1510*/  @!P1 BRA `(.L_x_17) ;  /* 0x0000005400cc9947 */ /* 0x002fea0003800000 */
.L_x_16:
[----:B------:R-:W-:Y:S05]  /*1520*/  WARPSYNC.ALL ;  /* 0x0000000000007948 */ /* 0x000fea0003800000 */
[----:B------:R-:W-:Y:S01]  /*1530*/  UIADD3 UR49, UR49, 0x30100, URZ ;  /* 0x0003010031317890 */ /* 0x000fe2000fffe03f */
[----:B------:R-:W-:Y:S01]  /*1540*/  WARPGROUP.ARRIVE ;  /* 0x00000000000079c5 */ /* 0x000fe20000000000 */
[----:B------:R-:W-:Y:S02]  /*1550*/  ULEA UR5, UR39, UR48, 0xc ;  /* 0x0000003027057291 */ /* 0x000fe4000f8e603f */
[----:B------:R-:W-:Y:S01]  /*1560*/  USHF.R.U32.HI UR49, URZ, 0x4, UR49 ;  /* 0x000000043f317899 */ /* 0x000fe20008011631 */
[----:B------:R-:W-:Y:S01]  /*1570*/  UMOV UR9, 0x40000040 ;  /* 0x4000004000097882 */ /* 0x000fe20000000000 */
[----:B------:R-:W-:-:S02]  /*1580*/  UMOV UR11, 0x40000040 ;  /* 0x40000040000b7882 */ /* 0x000fc40000000000 */
[----:B------:R-:W-:Y:S01]  /*1590*/  ULOP3.LUT UR4, UR49, 0x3fff, URZ, 0xc0, !UPT ;  /* 0x00003fff31047892 */ /* 0x000fe2000f8ec03f */
[----:B------:R-:W-:Y:S01]  /*15a0*/  UMOV UR8, UR5 ;  /* 0x0000000500087c82 */ /* 0x000fe20008000000 */
[----:B------:R-:W-:Y:S02]  /*15b0*/  UIADD3 UR7, UR5, 0x400, URZ ;  /* 0x0000040005077890 */ /* 0x000fe4000fffe03f */
[----:B------:R-:W-:Y:S02]  /*15c0*/  ULOP3.LUT UR4, UR4, 0x10000, URZ, 0xfc, !UPT ;  /* 0x0001000004047892 */ /* 0x000fe4000f8efc3f */
[----:B------:R-:W-:Y:S02]  /*15d0*/  UIADD3 UR12, UR5, 0x800, URZ ;  /* 0x00000800050c7890 */ /* 0x000fe4000fffe03f */
[----:B------:R-:W-:Y:S02]  /*15e0*/  ULEA UR6, UR39, UR4, 0x7 ;  /* 0x0000000427067291 */ /* 0x000fe4000f8e383f */
[----:B------:R-:W-:-:S05]  /*15f0*/  UIADD3 UR13, UR5, 0xc00, URZ ;  /* 0x00000c00050d7890 */ /* 0x000fca000fffe03f */
[----:B------:R-:W-:Y:S02]  /*1600*/  UMOV UR10, UR6 ;  /* 0x00000006000a7c82 */ /* 0x000fe40008000000 */
[----:B------:R-:W-:Y:S01]  /*1610*/  HGMMA.64x16x16.F32 R48, gdesc[UR8], RZ, !UPT, gsb0 ;  /* 0x00200000083079f0 */ /* 0x000fe2000c0008ff */
[----:B------:R-:W-:Y:S01]  /*1620*/  UMOV UR8, UR7 ;  /* 0x0000000700087c82 */ /* 0x000fe20008000000 */
[----:B------:R-:W-:Y:S01]  /*1630*/  UMOV UR9, 0x40000040 ;  /* 0x4000004000097882 */ /* 0x000fe20000000000 */
[----:B------:R-:W-:Y:S01]  /*1640*/  UIADD3 UR7, UR5, 0x402, URZ ;  /* 0x0000040205077890 */ /* 0x000fe2000fffe03f */
[----:B------:R-:W-:Y:S02]  /*1650*/  WARPGROUP.DEPBAR.LE gsb0, 0x0 ;  /* 0x00008000000079c5 */ /* 0x000fe40000010000 */
[----:B------:R-:W-:-:S06]  /*1660*/  WARPGROUP.ARRIVE ;  /* 0x00000000000079c5 */ /* 0x000fcc0000000000 */
        /* <DEDUP_REMOVED lines=13> */
[----:B------:R-:W-:Y:S02]  /*1740*/  UIADD3 UR8, UR5, 0x2, URZ ;  /* 0x0000000205087890 */ /* 0x000fe4000fffe03f */
[----:B------:R-:W-:Y:S01]  /*1750*/  UIADD3 UR10, UR6, 0x2, URZ ;  /* 0x00000002060a7890 */ /* 0x000fe2000fffe03f */
[----:B------:R-:W-:Y:S01]  /*1760*/  UMOV UR9, 0x40000040 ;  /* 0x4000004000097882 */ /* 0x000fe20000000000 */
[----:B------:R-:W-:Y:S01]  /*1770*/  UMOV UR11, 0x40000040 ;  /* 0x40000040000b7882 */ /* 0x000fe20000000000 */
[----:B------:R-:W-:Y:S02]  /*1780*/  WARPGROUP.DEPBAR.LE gsb0, 0x0 ;  /* 0x00008000000079c5 */ /* 0x000fe40000010000 */
[----:B------:R-:W-:-:S06]  /*1790*/  WARPGROUP.ARRIVE ;  /* 0x00000000000079c5 */ /* 0x000fcc0000000000 */
[----:B------:R-:W-:Y:S01]  /*17a0*/  HGMMA.64x16x16.F32 R48, gdesc[UR8], R48, gsb0 ;  /* 0x00200000083079f0 */ /* 0x000fe20008000830 */
[----:B------:R-:W-:Y:S01]  /*17b0*/  UMOV UR8, UR7 ;  /* 0x0000000700087c82 */ /* 0x000fe20008000000 */
[----:B------:R-:W-:Y:S01]  /*17c0*/  UMOV UR9, 0x40000040 ;  /* 0x4000004000097882 */ /* 0x000fe20000000000 */
[----:B------:R-:W-:Y:S01]  /*17d0*/  UIADD3 UR7, UR5, 0x404, URZ ;  /* 0x0000040405077890 */ /* 0x000fe2000fffe03f */
        /* <DEDUP_REMOVED lines=38> */
[----:B------:R-:W-:Y:S02]  /*1a40*/  UIADD3 UR8, UR5, 0x6, URZ ;  /* 0x0000000605087890 */ /* 0x000fe4000fffe03f */
[----:B------:R-:W-:Y:S01]  /*1a50*/  UIADD3 UR10, UR6, 0x6, URZ ;  /* 0x00000006060a7890 */ /* 0x000fe2000fffe03f */
[----:B------:R-:W-:Y:S01]  /*1a60*/  UMOV UR9, 0x40000040 ;  /* 0x4000004000097882 */ /* 0x000fe20000000000 */
[----:B------:R-:W-:Y:S01]  /*1a70*/  UMOV UR11, 0x40000040 ;  /* 0x40000040000b7882 */ /* 0x000fe20000000000 */
[----:B------:R-:W-:Y:S02]  /*1a80*/  UIADD3 UR6, UR5, 0x406, URZ ;  /* 0x0000040605067890 */ /* 0x000fe4000fffe03f */
        /* <DEDUP_REMOVED lines=18> */
[----:B------:R-:W-:Y:S03]  /*1bb0*/  HGMMA.64x16x16.F32 R24, gdesc[UR8], R24, gsb0 ;  /* 0x00200000081879f0 */ /* 0x000fe60008000818 */
[----:B------:R-:W-:Y:S02]  /*1bc0*/  WARPGROUP.DEPBAR.LE gsb0, 0x0 ;  /* 0x00008000000079c5 */ /* 0x000fe40000010000 */
[----:B------:R-:W-:Y:S05]  /*1bd0*/  @!P2 BRA `(.L_x_18) ;  /* 0x00000008003ca947 */ /* 0x000fea0003800000 */
[----:B------:R-:W-:Y:S01]  /*1be0*/  UIADD3 UR7, UR39, 0x1, URZ ;  /* 0x0000000127077890 */ /* 0x000fe2000fffe03f */
[----:B01----:R-:W-:Y:S01]  /*1bf0*/  IMAD.U32 R0, RZ, RZ, UR47 ;  /* 0x0000002fff007e24 */ /* 0x003fe2000f8e00ff */
[----:B------:R-:W-:Y:S02]  /*1c00*/  UMOV UR6, UR39 ;  /* 0x0000002700067c82 */ /* 0x000fe40008000000 */
[----:B------:R-:W-:-:S04]  /*1c10*/  UISETP.NE.AND UP0, UPT, UR7, 0x3, UPT ;  /* 0x000000030700788c */ /* 0x000fc8000bf05270 */
[----:B------:R-:W-:Y:S02]  /*1c20*/  USEL UR5, URZ, 0x1, UP0 ;  /* 0x000000013f057887 */ /* 0x000fe40008000000 */
[----:B------:R-:W-:Y:S02]  /*1c30*/  USEL UR7, UR7, URZ, UP0 ;  /* 0x0000003f07077287 */ /* 0x000fe40008000000 */
[----:B------:R-:W-:-:S06]  /*1c40*/  ULOP3.LUT UR5, UR38, UR5, URZ, 0x3c, !UPT ;  /* 0x0000000526057292 */ /* 0x000fcc000f8e3c3f */
[----:B------:R-:W-:-:S07]  /*1c50*/  IMAD.U32 R5, RZ, RZ, UR5 ;  /* 0x00000005ff057e24 */ /* 0x000fce000f8e00ff */
.L_x_25:
[----:B01----:R-:W-:Y:S05]  /*1c60*/  @!P0 BRA `(.L_x_19) ;  /* 0x0000000000048947 */ /* 0x003fea0003800000 */
[----:B------:R-:W-:Y:S01]  /*1c70*/  BPT.TRAP 0x1 ;  /* 0x000000040000795c */ /* 0x000fe20000300000 */
.L_x_19:
[----:B------:R-:W0:Y:S01]  /*1c80*/  S2UR UR8, SR_CgaCtaId ;  /* 0x00000000000879c3 */ /* 0x000e220000008800 */
[----:B------:R-:W-:Y:S01]  /*1c90*/  UMOV UR5, 0x400 ;  /* 0x0000040000057882 */ /* 0x000fe20000000000 */
[----:B------:R-:W-:Y:S01]  /*1ca0*/  SHF.L.U32 R3, R5, 0x1f, RZ ;  /* 0x0000001f05037819 */ /* 0x000fe200000006ff */
[----:B0-----:R-:W-:-:S04]  /*1cb0*/  ULEA UR5, UR8, UR5, 0x18 ;  /* 0x0000000508057291 */ /* 0x001fc8000f8ec03f */
[----:B------:R-:W-:-:S09]  /*1cc0*/  ULEA UR8, UR7, UR5, 0x3 ;  /* 0x0000000507087291 */ /* 0x000fd2000f8e183f */
[----:B------:R0:W1:Y:S01]  /*1cd0*/  SYNCS.PHASECHK.TRANS64.TRYWAIT P1, [UR8], R3 ;  /* 0x00000003ff0075a7 */ /* 0x0000620008020148 */
[----:B------:R-:W-:Y:S05]  /*1ce0*/  @!P0 BRA `(.L_x_20) ;  /* 0x0000000000048947 */ /* 0x000fea0003800000 */
[----:B------:R-:W-:Y:S01]  /*1cf0*/  BPT.TRAP 0x1 ;  /* 0x000000040000795c */ /* 0x000fe20000300000 */
.L_x_20:
[----:B-1----:R-:W-:Y:S05]  /*1d00*/  @P1 BRA `(.L_x_21) ;  /* 0x0000000000081947 */ /* 0x002fea0003800000 */
[----:B------:R-:W1:Y:S02]  /*1d10*/  SYNCS.PHASECHK.TRANS64.TRYWAIT P1, [UR8], R3 ;  /* 0x00000003ff0075a7 */ /* 0x000e640008020148 */
[----:B-1----:R-:W-:Y:S05]  /*1d20*/  @!P1 BRA `(.L_x_22) ;  /* 0x0000004c00dc9947 */ /* 0x002fea0003800000 */
.L_x_21:
[----:B------:R-:W-:Y:S01]  /*1d30*/  ULEA UR13, UR7, UR4, 0x7 ;  /* 0x00000004070d7291 */ /* 0x000fe2000f8e383f */
[----:B------:R-:W-:Y:S01]  /*1d40*/  WARPGROUP.ARRIVE ;  /* 0x00000000000079c5 */ /* 0x000fe20000000000 */
[----:B------:R-:W-:Y:S01]  /*1d50*/  ULEA UR12, UR7, UR48, 0xc ;  /* 0x00000030070c7291 */ /* 0x000fe2000f8e603f */
[----:B------:R-:W-:Y:S01]  /*1d60*/  UMOV UR11, 0x40000040 ;  /* 0x40000040000b7882 */ /* 0x000fe20000000000 */
[----:B------:R-:W-:Y:S02]  /*1d70*/  UMOV UR9, 0x40000040 ;  /* 0x4000004000097882 */ /* 0x000fe40000000000 */
[----:B------:R-:W-:Y:S01]  /*1d80*/  UIADD3 UR14, UR12, 0x400, URZ ;  /* 0x000004000c0e7890 */ /* 0x000fe2000fffe03f */
[----:B------:R-:W-:Y:S02]  /*1d90*/  UMOV UR10, UR13 ;  /* 0x0000000d000a7c82 */ /* 0x000fe40008000000 */
[----:B------:R-:W-:Y:S01]  /*1da0*/  UMOV UR8, UR12 ;  /* 0x0000000c00087c82 */ /* 0x000fe20008000000 */
[----:B------:R-:W-:Y:S01]  /*1db0*/  UIADD3 UR15, UR12, 0x800, URZ ;  /* 0x000008000c0f7890 */ /* 0x000fe2000fffe03f */
[----:B------:R-:W-:Y:S01]  /*1dc0*/  HGMMA.64x16x16.F32 R48, gdesc[UR8], R48, gsb0 ;  /* 0x00200000083079f0 */ /* 0x000fe20008000830 */
[----:B------:R-:W-:Y:S01]  /*1dd0*/  UMOV UR9, 0x40000040 ;  /* 0x4000004000097882 */ /* 0x000fe20000000000 */
[----:B------:R-:W-:Y:S01]  /*1de0*/  UMOV UR8, UR14 ;  /* 0x0000000e00087c82 */ /* 0x000fe20008000000 */
[----:B------:R-:W-:-:S02]  /*1df0*/  UIADD3 UR16, UR12, 0xc00, URZ ;  /* 0x00000c000c107890 */ /* 0x000fc4000fffe03f */
        /* <DEDUP_REMOVED lines=90> */
[----:B------:R-:W-:Y:S01]  /*23a0*/  BPT.TRAP 0x1 ;  /* 0x000000040000795c */ /* 0x000fe20000300000 */
.L_x_23:
[----:B------:R-:W-:Y:S01]  /*23b0*/  ULEA UR5, UR6, UR5, 0x3 ;  /* 0x0000000506057291 */ /* 0x000fe2000f8e183f */
[----:B------:R-:W-:-:S03]  /*23c0*/  ISETP.GT.U32.AND P1, PT, R18, 0x1, PT ;  /* 0x000000011200780c */ /* 0x000fc60003f24070 */
[----:B------:R-:W-:-:S04]  /*23d0*/  UIADD3 UR5, UR5, 0x18, URZ ;  /* 0x0000001805057890 */ /* 0x000fc8000fffe03f */
[----:B------:R-:W-:-:S09]  /*23e0*/  UPRMT UR5, URZ, 0x654, UR5 ;  /* 0x000006543f057896 */ /* 0x000fd20008000005 */
[----:B------:R-:W-:Y:S01]  /*23f0*/  SYNCS.ARRIVE.TRANS64.RED.A1T0 RZ, [UR5], RZ ;  /* 0x000000ffffff79a7 */ /* 0x000fe20008100405 */
[----:B------:R-:W-:Y:S05]  /*2400*/  @P1 BRA `(.L_x_24) ;  /* 0x0000000000041947 */ /* 0x000fea0003800000 */
[----:B------:R-:W-:Y:S01]  /*2410*/  BPT.TRAP 0x1 ;  /* 0x000000040000795c */ /* 0x000fe20000300000 */
.L_x_24:
[----:B------:R-:W-:Y:S01]  /*2420*/  UIADD3 UR7, UR7, 0x1, URZ ;  /* 0x0000000107077890 */ /* 0x000fe2000fffe03f */
[C---:B------:R-:W-:Y:S01]  /*2430*/  ISETP.GT.AND P1, PT, R0.reuse, 0x1, PT ;  /* 0x000000010000780c */ /* 0x040fe20003f24270 */
[----:B------:R-:W-:Y:S01]  /*2440*/  UIADD3 UR6, UR6, 0x1, URZ ;  /* 0x0000000106067890 */ /* 0x000fe2000fffe03f */
[----:B------:R-:W-:Y:S01]  /*2450*/  VIADD R0, R0, 0xffffffff ;  /* 0xffffffff00007836 */ /* 0x000fe20000000000 */
[----:B------:R-:W-:Y:S02]  /*2460*/  UISETP.NE.AND UP0, UPT, UR7, 0x3, UPT ;  /* 0x000000030700788c */ /* 0x000fe4000bf05270 */
[----:B------:R-:W-:Y:S02]  /*2470*/  UISETP.NE.AND UP1, UPT, UR6, 0x3, UPT ;  /* 0x000000030600788c */ /* 0x000fe4000bf25270 */
[----:B------:R-:W-:Y:S02]  /*2480*/  USEL UR5, URZ, 0x1, UP0 ;  /* 0x000000013f057887 */ /* 0x000fe40008000000 */
[----:B------:R-:W-:-:S02]  /*2490*/  USEL UR7, UR7, URZ, UP0 ;  /* 0x0000003f07077287 */ /* 0x000fc40008000000 */
[----:B------:R-:W-:Y:S02]  /*24a0*/  USEL UR6, UR6, URZ, UP1 ;  /* 0x0000003f06067287 */ /* 0x000fe40008800000 */
[----:B------:R-:W-:Y:S01]  /*24b0*/  LOP3.LUT R5, R5, UR5, RZ, 0x3c, !PT ;  /* 0x0000000505057c12 */ /* 0x000fe2000f8e3cff */
[----:B------:R-:W-:Y:S09]  /*24c0*/  @P1 BRA `(.L_x_25) ;  /* 0xfffffff400e41947 */ /* 0x000ff2000383ffff */
.L_x_18:
[----:B01----:R-:W0:Y:S02]  /*24d0*/  LDC R0, c[0x0][0x28c] ;  /* 0x0000a300ff007b82 */ /* 0x003e240000000800 */
[----:B0-----:R-:W-:-:S13]  /*24e0*/  ISETP.GE.AND P1, PT, R0, 0x1, PT ;  /* 0x000000010000780c */ /* 0x001fda0003f26270 */
[----:B------:R-:W-:Y:S05]  /*24f0*/  @!P1 BRA `(.L_x_26) ;  /* 0x0000000000409947 */ /* 0x000fea0003800000 */
[----:B------:R-:W-:Y:S05]  /*2500*/  @!P0 BRA `(.L_x_27) ;  /* 0x0000000000048947 */ /* 0x000fea0003800000 */
[----:B------:R-:W-:Y:S01]  /*2510*/  BPT.TRAP 0x1 ;  /* 0x000000040000795c */ /* 0x000fe20000300000 */
.L_x_27:
[----:B------:R-:W0:Y:S01]  /*2520*/  S2UR UR7, SR_CgaCtaId ;  /* 0x00000000000779c3 */ /* 0x000e220000008800 */
[----:B------:R-:W-:Y:S01]  /*2530*/  UIADD3 UR6, UR47, UR39, URZ ;  /* 0x000000272f067290 */ /* 0x000fe2000fffe03f */
[----:B------:R-:W-:-:S03]  /*2540*/  ISETP.GT.U32.AND P0, PT, R18, 0x1, PT ;  /* 0x000000011200780c */ /* 0x000fc60003f04070 */
[----:B------:R-:W-:-:S04]  /*2550*/  UIMAD.WIDE.U32 UR4, UR6, -0x55555555, URZ ;  /* 0xaaaaaaab060478a5 */ /* 0x000fc8000f8e003f */
[----:B------:R-:W-:-:S03]  /*2560*/  USHF.R.U32.HI UR4, URZ, 0x1, UR5 ;  /* 0x000000013f047899 */ /* 0x000fc60008011605 */
[----:B------:R-:W-:Y:S01]  /*2570*/  UMOV UR5, 0x400 ;  /* 0x0000040000057882 */ /* 0x000fe20000000000 */
[----:B------:R-:W-:Y:S02]  /*2580*/  UIMAD UR6, UR4, -0x3, UR6 ;  /* 0xfffffffd040678a4 */ /* 0x000fe4000f8e0206 */
[----:B0-----:R-:W-:-:S04]  /*2590*/  ULEA UR5, UR7, UR5, 0x18 ;  /* 0x0000000507057291 */ /* 0x001fc8000f8ec03f */
[----:B------:R-:W-:-:S04]  /*25a0*/  ULEA UR6, UR6, UR5, 0x3 ;  /* 0x0000000506067291 */ /* 0x000fc8000f8e183f */
[----:B------:R-:W-:-:S04]  /*25b0*/  UIADD3 UR6, UR6, 0x18, URZ ;  /* 0x0000001806067890 */ /* 0x000fc8000fffe03f */
[----:B------:R-:W-:-:S09]  /*25c0*/  UPRMT UR6, URZ, 0x654, UR6 ;  /* 0x000006543f067896 */ /* 0x000fd20008000006 */
[----:B------:R-:W-:Y:S01]  /*25d0*/  SYNCS.ARRIVE.TRANS64.RED.A1T0 RZ, [UR6], RZ ;  /* 0x000000ffffff79a7 */ /* 0x000fe20008100406 */
[----:B------:R-:W-:Y:S05]  /*25e0*/  @P0 BRA `(.L_x_26) ;  /* 0x0000000000040947 */ /* 0x000fea0003800000 */
[----:B------:R-:W-:Y:S01]  /*25f0*/  BPT.TRAP 0x1 ;  /* 0x000000040000795c */ /* 0x000fe20000300000 */
.L_x_26:
[----:B------:R-:W-:Y:S01]  /*2600*/  IMAD.SHL.U32 R3, R72, 0x10, RZ ;  /* 0x0000001048037824 */ /* 0x000fe200078e00ff */
[----:B------:R-:W-:Y:S01]  /*2610*/  UIADD3 UR39, UR43, UR39, URZ ;  /* 0x000000272b277290 */ /* 0x000fe2000fffe03f */
[----:B------:R-:W-:Y:S01]  /*2620*/  SHF.R.S32.HI R11, RZ, 0x1f, R71 ;  /* 0x0000001fff0b7819 */ /* 0x000fe20000011447 */
[----:B------:R-:W-:Y:S01]  /*2630*/  ULDC UR7, c[0x0][0x288] ;  /* 0x0000a20000077ab9 */ /* 0x000fe20000000800 */
[----:B------:R-:W-:Y:S01]  /*2640*/  IMAD.SHL.U32 R6, R73, 0x200, RZ ;  /* 0x0000020049067824 */ /* 0x000fe200078e00ff */
[C---:B------:R-:W-:Y:S01]  /*2650*/  LOP3.LUT R12, R3.reuse, 0x6, R63, 0xf8, !PT ;  /* 0x00000006030c7812 */ /* 0x040fe200078ef83f */
[----:B------:R-:W-:Y:S01]  /*2660*/  UISETP.GT.U32.AND UP0, UPT, UR39, 0x2, UPT ;  /* 0x000000022700788c */ /* 0x000fe2000bf04070 */
[----:B------:R-:W-:Y:S01]  /*2670*/  ISETP.GE.AND P0, PT, R3, UR7, PT ;  /* 0x0000000703007c0c */ /* 0x000fe2000bf06270 */
[----:B------:R-:W-:Y:S01]  /*2680*/  ULDC.64 UR4, c[0x0][0x5d0] ;  /* 0x0001740000047ab9 */ /* 0x000fe20000000a00 */
[----:B------:R-:W-:Y:S01]  /*2690*/  SHF.R.S32.HI R13, RZ, 0x1f, R12 ;  /* 0x0000001fff0d7819 */ /* 0x000fe2000001140c */
[----:B------:R-:W-:Y:S01]  /*26a0*/  ULDC UR10, c[0x0][0x284] ;  /* 0x0000a100000a7ab9 */ /* 0x000fe20000000800 */
[----:B------:R-:W-:Y:S01]  /*26b0*/  IMAD R0, R11, UR4, RZ ;  /* 0x000000040b007c24 */ /* 0x000fe2000f8e02ff */
[----:B------:R-:W-:Y:S01]  /*26c0*/  UISETP.LT.U32.AND UP0, UPT, UR43, 0x3, UP0 ;  /* 0x000000032b00788c */ /* 0x000fe20008701070 */
[----:B------:R-:W-:Y:S01]  /*26d0*/  ISETP.GE.OR P0, PT, R6, UR10, P0 ;  /* 0x0000000a06007c0c */ /* 0x000fe20008706670 */
[----:B------:R-:W-:Y:S01]  /*26e0*/  UISETP.GE.U32.AND UP1, UPT, UR43, 0x3, UPT ;  /* 0x000000032b00788c */ /* 0x000fe2000bf26070 */
[C---:B------:R-:W-:Y:S01]  /*26f0*/  IMAD R7, R71.reuse, UR5, R0 ;  /* 0x0000000547077c24 */ /* 0x040fe2000f8e0200 */
[----:B------:R-:W-:Y:S01]  /*2700*/  USEL UR6, URZ, 0x1, !UP0 ;  /* 0x000000013f067887 */ /* 0x000fe2000c000000 */
[----:B------:R-:W-:Y:S01]  /*2710*/  IMAD.WIDE.U32 R4, R71, UR4, R12 ;  /* 0x0000000447047c25 */ /* 0x000fe2000f8e000c */
[----:B------:R-:W-:Y:S01]  /*2720*/  UIMAD.WIDE.U32 UR4, UR39, -0x55555555, URZ ;  /* 0xaaaaaaab270478a5 */ /* 0x000fe2000f8e003f */
[----:B------:R-:W-:-:S02]  /*2730*/  ULDC.64 UR8, c[0x0][0x5c8] ;  /* 0x0001720000087ab9 */ /* 0x000fc40000000a00 */
[----:B------:R-:W-:Y:S01]  /*2740*/  IMAD.WIDE R20, R73, 0x200, R22 ;  /* 0x0000020049147825 */ /* 0x000fe200078e0216 */
[----:B------:R-:W-:Y:S02]  /*2750*/  USHF.R.U32.HI UR4, URZ, 0x1, UR5 ;  /* 0x000000013f047899 */ /* 0x000fe40008011605 */
[----:B------:R-:W-:Y:S01]  /*2760*/  ULOP3.LUT UR38, UR38, UR6, URZ, 0x3c, !UPT ;  /* 0x0000000626267292 */ /* 0x000fe2000f8e3c3f */
[----:B------:R-:W-:Y:S01]  /*2770*/  IMAD R9, R21, UR8, RZ ;  /* 0x0000000815097c24 */ /* 0x000fe2000f8e02ff */
[----:B------:R-:W-:Y:S01]  /*2780*/  UIMAD UR39, UR4, -0x3, UR39 ;  /* 0xfffffffd042778a4 */ /* 0x000fe2000f8e0227 */
[----:B------:R-:W-:Y:S01]  /*2790*/  IMAD.IADD R5, R5, 0x1, R7 ;  /* 0x0000000105057824 */ /* 0x000fe200078e0207 */
[----:B------:R-:W-:Y:S01]  /*27a0*/  @UP1 ULOP3.LUT UR38, UR38, 0x1, UR4, 0x78, !UPT ;  /* 0x0000000126261892 */ /* 0x000fe2000f8e7804 */
[C---:B------:R-:W-:Y:S02]  /*27b0*/  IMAD R9, R20.reuse, UR9, R9 ;  /* 0x0000000914097c24 */ /* 0x040fe4000f8e0209 */
[----:B------:R-:W-:-:S04]  /*27c0*/  IMAD.WIDE.U32 R72, R20, UR8, R4 ;  /* 0x0000000814487c25 */ /* 0x000fc8000f8e0004 */
[----:B------:R-:W-:Y:S01]  /*27d0*/  IMAD.MOV.U32 R0, RZ, RZ, -0x1 ;  /* 0xffffffffff007424 */ /* 0x000fe200078e00ff */
[----:B------:R-:W-:Y:S06]  /*27e0*/  @P0 BRA `(.L_x_28) ;  /* 0x0000002800480947 */ /* 0x000fec0003800000 */
[----:B-----5:R-:W-:Y:S01]  /*27f0*/  FSETP.NEU.AND P1, PT, R56, RZ, PT ;  /* 0x000000ff3800720b */ /* 0x020fe20003f2d000 */
[----:B------:R-:W-:Y:S01]  /*2800*/  IMAD.IADD R4, R69, 0x1, -R6 ;  /* 0x0000000145047824 */ /* 0x000fe200078e0a06 */
[----:B------:R-:W-:Y:S01]  /*2810*/  BSSY B0, `(.L_x_28) ;  /* 0x000028f000007945 */ /* 0x000fe20003800000 */
[----:B------:R-:W-:Y:S02]  /*2820*/  IMAD.IADD R3, R62, 0x1, -R3 ;  /* 0x000000013e037824 */ /* 0x000fe400078e0a03 */
[----:B------:R-:W-:Y:S01]  /*2830*/  IMAD.IADD R83, R73, 0x1, R9 ;  /* 0x0000000149537824 */ /* 0x000fe200078e0209 */
[----:B------:R-:W-:-:S04]  /*2840*/  ISETP.GT.AND P0, PT, R4, RZ, PT ;  /* 0x000000ff0400720c */ /* 0x000fc80003f04270 */
[----:B------:R-:W-:-:S03]  /*2850*/  ISETP.GT.AND P2, PT, R3, RZ, P0 ;  /* 0x000000ff0300720c */ /* 0x000fc60000744270 */
[----:B------:R-:W-:Y:S10]  /*2860*/  @!P1 BRA `(.L_x_29) ;  /* 0x0000001c00389947 */ /* 0x000ff40003800000 */
[----:B------:R-:W0:Y:S01]  /*2870*/  LDC.64 R76, c[0x0][0x5b8] ;  /* 0x00016e00ff4c7b82 */ /* 0x000e220000000a00 */
[----:B------:R-:W-:-:S07]  /*2880*/  ULDC.64 UR4, c[0x0][0x5c0] ;  /* 0x0001700000047ab9 */ /* 0x000fce0000000a00 */
[----:B------:R-:W1:Y:S08]  /*2890*/  LDC.64 R84, c[0x0][0x5b0] ;  /* 0x00016c00ff547b82 */ /* 0x000e700000000a00 */
[----:B------:R-:W2:Y:S01]  /*28a0*/  LDC.64 R80, c[0x0][0x5a8] ;  /* 0x00016a00ff507b82 */ /* 0x000ea20000000a00 */
[-C--:B0-----:R-:W-:Y:S02]  /*28b0*/  IMAD R6, R11, R76.reuse, RZ ;  /* 0x0000004c0b067224 */ /* 0x081fe400078e02ff */
[----:B------:R-:W-:-:S04]  /*28c0*/  IMAD.WIDE.U32 R74, R71, R76, R12 ;  /* 0x0000004c474a7225 */ /* 0x000fc800078e000c */
[----:B------:R-:W-:Y:S02]  /*28d0*/  IMAD R77, R71, R77, R6 ;  /* 0x0000004d474d7224 */ /* 0x000fe400078e0206 */
[-C--:B-1----:R-:W-:Y:S02]  /*28e0*/  IMAD R5, R21, R84.reuse, RZ ;  /* 0x0000005415057224 */ /* 0x082fe400078e02ff */
[----:B------:R-:W-:Y:S02]  /*28f0*/  IMAD.IADD R11, R75, 0x1, R77 ;  /* 0x000000014b0b7824 */ /* 0x000fe400078e024d */
[----:B------:R-:W-:Y:S02]  /*2900*/  IMAD.MOV.U32 R10, RZ, RZ, R74 ;  /* 0x000000ffff0a7224 */ /* 0x000fe400078e004a */
[C---:B------:R-:W-:Y:S02]  /*2910*/  IMAD R79, R20.reuse, R85, R5 ;  /* 0x00000055144f7224 */ /* 0x040fe400078e0205 */
[----:B------:R-:W-:-:S04]  /*2920*/  IMAD.WIDE.U32 R8, R20, R84, R10 ;  /* 0x0000005414087225 */ /* 0x000fc800078e000a */
[----:B------:R-:W-:Y:S01]  /*2930*/  IMAD.IADD R5, R9, 0x1, R79 ;  /* 0x0000000109057824 */ /* 0x000fe200078e024f */
[----:B--2---:R-:W-:-:S04]  /*2940*/  LEA R6, P1, R8, R80, 0x1 ;  /* 0x0000005008067211 */ /* 0x004fc800078208ff */
[----:B------:R-:W-:-:S05]  /*2950*/  LEA.HI.X R7, R8, R81, R5, 0x1, P1 ;  /* 0x0000005108077211 */ /* 0x000fca00008f0c05 */
[----:B------:R-:W2:Y:S01]  /*2960*/  @P2 LDG.E.LTC128B.U16 R5, desc[UR50][R6.64] ;  /* 0x0000003206052981 */ /* 0x000ea2000c1e1520 */
[----:B------:R-:W-:Y:S01]  /*2970*/  LEA R8, P1, R72, UR4, 0x1 ;  /* 0x0000000448087c11 */ /* 0x000fe2000f8208ff */
[----:B------:R-:W-:Y:S01]  /*2980*/  IMAD.WIDE.U32 R14, R20, R84, R12 ;  /* 0x00000054140e7225 */ /* 0x000fe200078e000c */
[----:B------:R-:W-:Y:S01]  /*2990*/  ISETP.GT.AND P3, PT, R3, 0x1, P0 ;  /* 0x000000010300780c */ /* 0x000fe20000764270 */
[----:B------:R-:W-:Y:S02]  /*29a0*/  BSSY B1, `(.L_x_30) ;  /* 0x0000010000017945 */ /* 0x000fe40003800000 */
[----:B------:R-:W-:Y:S02]  /*29b0*/  IMAD.IADD R15, R79, 0x1, R15 ;  /* 0x000000014f0f7824 */ /* 0x000fe400078e020f */
[----:B------:R-:W-:-:S04]  /*29c0*/  IMAD.WIDE.U32 R14, R71, R76, R14 ;  /* 0x0000004c470e7225 */ /* 0x000fc800078e000e */
[----:B------:R-:W-:Y:S02]  /*29d0*/  IMAD.IADD R15, R77, 0x1, R15 ;  /* 0x000000014d0f7824 */ /* 0x000fe400078e020f */
[----:B--2---:R-:W-:-:S05]  /*29e0*/  HADD2.F32 R9, -RZ, R5.H0_H0 ;  /* 0x20000005ff097230 */ /* 0x004fca0000004100 */
[----:B------:R-:W-:-:S04]  /*29f0*/  FMUL R9, R9, R56 ;  /* 0x0000003809097220 */ /* 0x000fc80000400000 */
[----:B------:R-:W-:-:S05]  /*2a00*/  FFMA R9, R48, R19, R9 ;  /* 0x0000001330097223 */ /* 0x000fca0000000009 */
[----:B------:R-:W-:Y:S02]  /*2a10*/  F2FP.F16.F32.PACK_AB R48, RZ, R9 ;  /* 0x00000009ff30723e */ /* 0x000fe400000000ff */
[----:B------:R-:W-:Y:S02]  /*2a20*/  LEA.HI.X R9, R72, UR5, R83, 0x1, P1 ;  /* 0x0000000548097c11 */ /* 0x000fe400088f0c53 */
[----:B------:R-:W-:-:S03]  /*2a30*/  LEA R72, P1, R14, R80, 0x1 ;  /* 0x000000500e487211 */ /* 0x000fc600078208ff */
[----:B------:R0:W-:Y:S01]  /*2a40*/  @P2 STG.E.U16 desc[UR50][R8.64], R48 ;  /* 0x0000003008002986 */ /* 0x0001e2000c101532 */
[----:B------:R-:W-:Y:S01]  /*2a50*/  LEA.HI.X R73, R14, R81, R15, 0x1, P1 ;  /* 0x000000510e497211 */ /* 0x000fe200008f0c0f */
[C---:B------:R-:W-:Y:S01]  /*2a60*/  IMAD.SHL.U32 R14, R84.reuse, 0x8, RZ ;  /* 0x00000008540e7824 */ /* 0x040fe200078e00ff */
[----:B------:R-:W-:Y:S01]  /*2a70*/  SHF.L.U64.HI R15, R84, 0x3, R85 ;  /* 0x00000003540f7819 */ /* 0x000fe20000010255 */
[----:B------:R-:W-:Y:S06]  /*2a80*/  @!P3 BRA `(.L_x_31) ;  /* 0x000000000004b947 */ /* 0x000fec0003800000 */
[----:B------:R1:W5:Y:S02]  /*2a90*/  LDG.E.LTC128B.U16 R5, desc[UR50][R72.64+0x2] ;  /* 0x0000023248057981 */ /* 0x000364000c1e1520 */
.L_x_31:
[----:B------:R-:W-:Y:S05]  /*2aa0*/  BSYNC B1 ;  /* 0x0000000000017941 */ /* 0x000fea0003800000 */
.L_x_30:
[----:B-----5:R-:W-:Y:S01]  /*2ab0*/  HADD2.F32 R21, -RZ, R5.H0_H0 ;  /* 0x20000005ff157230 */ /* 0x020fe20000004100 */
[----:B------:R-:W-:Y:S01]  /*2ac0*/  ISETP.GT.AND P1, PT, R4, 0x8, PT ;  /* 0x000000080400780c */ /* 0x000fe20003f24270 */
[----:B------:R-:W-:Y:S01]  /*2ad0*/  IMAD.WIDE.U32 R14, R20, R84, R14 ;  /* 0x00000054140e7225 */ /* 0x000fe200078e000e */
[----:B0-----:R-:W-:-:S03]  /*2ae0*/  PRMT R48, R5, 0x7610, R48 ;  /* 0x0000761005307816 */ /* 0x001fc60000000030 */
[----:B------:R-:W-:Y:S01]  /*2af0*/  FMUL R10, R21, R56 ;  /* 0x00000038150a7220 */ /* 0x000fe20000400000 */
[----:B------:R-:W-:Y:S01]  /*2b00*/  IMAD.IADD R79, R79, 0x1, R15 ;  /* 0x000000014f4f7824 */ /* 0x000fe200078e020f */
[----:B------:R-:W-:Y:S02]  /*2b10*/  IADD3 R74, P4, R74, R14, RZ ;  /* 0x0000000e4a4a7210 */ /* 0x000fe40007f9e0ff */
[----:B------:R-:W-:Y:S01]  /*2b20*/  ISETP.GT.AND P2, PT, R3, RZ, P1 ;  /* 0x000000ff0300720c */ /* 0x000fe20000f44270 */
[----:B------:R-:W-:Y:S02]  /*2b30*/  FFMA R49, R49, R19, R10 ;  /* 0x0000001331317223 */ /* 0x000fe4000000000a */
[----:B------:R-:W-:Y:S01]  /*2b40*/  IMAD.X R11, R79, 0x1, R11, P4 ;  /* 0x000000014f0b7824 */ /* 0x000fe200020e060b */
[----:B------:R-:W-:Y:S02]  /*2b50*/  LEA R10, P4, R74, R80, 0x1 ;  /* 0x000000504a0a7211 */ /* 0x000fe400078808ff */
[----:B------:R-:W-:-:S02]  /*2b60*/  F2FP.F16.F32.PACK_AB R49, RZ, R49 ;  /* 0x00000031ff31723e */ /* 0x000fc400000000ff */
[----:B------:R-:W-:-:S03]  /*2b70*/  LEA.HI.X R11, R74, R81, R11, 0x1, P4 ;  /* 0x000000514a0b7211 */ /* 0x000fc600020f0c0b */
[----:B------:R0:W-:Y:S04]  /*2b80*/  @P3 STG.E.U16 desc[UR50][R8.64+0x2], R49 ;  /* 0x0000023108003986 */ /* 0x0001e8000c101532 */
[----:B------:R-:W2:Y:S01]  /*2b90*/  @P2 LDG.E.LTC128B.U16 R48, desc[UR50][R10.64] ;  /* 0x000000320a302981 */ /* 0x000ea2000c1e1520 */
[----:B------:R-:W-:Y:S01]  /*2ba0*/  IADD3 R14, P3, R12, R14, RZ ;  /* 0x0000000e0c0e7210 */ /* 0x000fe20007f7e0ff */
[----:B------:R-:W-:Y:S01]  /*2bb0*/  BSSY B1, `(.L_x_32) ;  /* 0x0000011000017945 */ /* 0x000fe20003800000 */
[----:B------:R-:W-:-:S03]  /*2bc0*/  LEA R12, P4, R58, R8, 0x1 ;  /* 0x000000083a0c7211 */ /* 0x000fc600078808ff */
[----:B------:R-:W-:Y:S01]  /*2bd0*/  IMAD.X R15, R13, 0x1, R79, P3 ;  /* 0x000000010d0f7824 */ /* 0x000fe200018e064f */
[----:B------:R-:W-:Y:S02]  /*2be0*/  SHF.L.U64.HI R13, R58, 0x1, R61 ;  /* 0x000000013a0d7819 */ /* 0x000fe4000001023d */
[----:B------:R-:W-:Y:S01]  /*2bf0*/  ISETP.GT.AND P3, PT, R3, 0x1, P1 ;  /* 0x000000010300780c */ /* 0x000fe20000f64270 */
[----:B------:R-:W-:-:S04]  /*2c00*/  IMAD.WIDE.U32 R14, R71, R76, R14 ;  /* 0x0000004c470e7225 */ /* 0x000fc800078e000e */
[----:B------:R-:W-:Y:S01]  /*2c10*/  IMAD.X R13, R13, 0x1, R9, P4 ;  /* 0x000000010d0d7824 */ /* 0x000fe200020e0609 */
[----:B------:R-:W-:Y:S01]  /*2c20*/  LEA R20, P5, R14, R80, 0x1 ;  /* 0x000000500e147211 */ /* 0x000fe200078a08ff */
[----:B------:R-:W-:-:S05]  /*2c30*/  IMAD.IADD R15, R77, 0x1, R15 ;  /* 0x000000014d0f7824 */ /* 0x000fca00078e020f */
[----:B------:R-:W-:Y:S01]  /*2c40*/  LEA.HI.X R21, R14, R81, R15, 0x1, P5 ;  /* 0x000000510e157211 */ /* 0x000fe200028f0c0f */
[----:B--2---:R-:W-:-:S05]  /*2c50*/  HADD2.F32 R5, -RZ, R48.H0_H0 ;  /* 0x20000030ff057230 */ /* 0x004fca0000004100 */
[----:B------:R-:W-:-:S04]  /*2c60*/  FMUL R5, R5, R56 ;  /* 0x0000003805057220 */ /* 0x000fc80000400000 */
[----:B------:R-:W-:-:S05]  /*2c70*/  FFMA R5, R50, R19, R5 ;  /* 0x0000001332057223 */ /* 0x000fca0000000005 */
[----:B------:R-:W-:-:S05]  /*2c80*/  F2FP.F16.F32.PACK_AB R5, RZ, R5 ;  /* 0x00000005ff05723e */ /* 0x000fca00000000ff */
[----:B------:R0:W-:Y:S01]  /*2c90*/  @P2 STG.E.U16 desc[UR50][R12.64], R5 ;  /* 0x000000050c002986 */ /* 0x0001e2000c101532 */
[----:B------:R-:W-:Y:S05]  /*2ca0*/  @!P3 BRA `(.L_x_33) ;  /* 0x000000000004b947 */ /* 0x000fea0003800000 */
[----:B------:R2:W5:Y:S02]  /*2cb0*/  LDG.E.LTC128B.U16 R48, desc[UR50][R20.64+0x2] ;  /* 0x0000023214307981 */ /* 0x000564000c1e1520 */
.L_x_33:
[----:B------:R-:W-:Y:S05]  /*2cc0*/  BSYNC B1 ;  /* 0x0000000000017941 */ /* 0x000fea0003800000 */
.L_x_32:
[----:B0----5:R-:W-:Y:S01]  /*2cd0*/  HADD2.F32 R5, -RZ, R48.H0_H0 ;  /* 0x20000030ff057230 */ /* 0x021fe20000004100 */
[----:B------:R-:W-:Y:S01]  /*2ce0*/  ISETP.GT.AND P2, PT, R3, 0x8, P0 ;  /* 0x000000080300780c */ /* 0x000fe20000744270 */
[----:B------:R-:W-:Y:S03]  /*2cf0*/  BSSY B1, `(.L_x_34) ;  /* 0x0000007000017945 */ /* 0x000fe60003800000 */
[----:B------:R-:W-:-:S04]  /*2d00*/  FMUL R14, R5, R56 ;  /* 0x00000038050e7220 */ /* 0x000fc80000400000 */
[----:B------:R-:W-:-:S05]  /*2d10*/  FFMA R14, R51, R19, R14 ;  /* 0x00000013330e7223 */ /* 0x000fca000000000e */
[----:B------:R-:W-:-:S05]  /*2d20*/  F2FP.F16.F32.PACK_AB R14, RZ, R14 ;  /* 0x0000000eff0e723e */ /* 0x000fca00000000ff */
[----:B------:R0:W-:Y:S01]  /*2d30*/  @P3 STG.E.U16 desc[UR50][R12.64+0x2], R14 ;  /* 0x0000020e0c003986 */ /* 0x0001e2000c101532 */
[----:B------:R-:W-:Y:S05]  /*2d40*/  @!P2 BRA `(.L_x_35) ;  /* 0x000000000004a947 */ /* 0x000fea0003800000 */
[----:B------:R3:W5:Y:S02]  /*2d50*/  LDG.E.LTC128B.U16 R48, desc[UR50][R72.64+0x10] ;  /* 0x0000103248307981 */ /* 0x000764000c1e1520 */
.L_x_35:
[----:B------:R-:W-:Y:S05]  /*2d60*/  BSYNC B1 ;  /* 0x0000000000017941 */ /* 0x000fea0003800000 */
.L_x_34:
[----:B-----5:R-:W-:Y:S01]  /*2d70*/  HADD2.F32 R5, -RZ, R48.H0_H0 ;  /* 0x20000030ff057230 */ /* 0x020fe20000004100 */
        /* <DEDUP_REMOVED lines=8> */
.L_x_37:
[----:B------:R-:W-:Y:S05]  /*2e00*/  BSYNC B1 ;  /* 0x0000000000017941 */ /* 0x000fea0003800000 */
.L_x_36:
[----:B----45:R-:W-:Y:S01]  /*2e10*/  HADD2.F32 R5, -RZ, R48.H0_H0 ;  /* 0x20000030ff057230 */ /* 0x030fe20000004100 */
[----:B------:R-:W-:Y:S01]  /*2e20*/  ISETP.GT.AND P2, PT, R3, 0x8, P1 ;  /* 0x000000080300780c */ /* 0x000fe20000f44270 */
[----:B------:R-:W-:Y:S03]  /*2e30*/  BSSY B1, `(.L_x_38) ;  /* 0x0000007000017945 */ /* 0x000fe60003800000 */
[----:B0-----:R-:W-:-:S04]  /*2e40*/  FMUL R14, R5, R56 ;  /* 0x00000038050e7220 */ /* 0x001fc80000400000 */
[----:B------:R-:W-:-:S05]  /*2e50*/  FFMA R14, R53, R19, R14 ;  /* 0x00000013350e7223 */ /* 0x000fca000000000e */
[----:B------:R-:W-:-:S05]  /*2e60*/  F2FP.F16.F32.PACK_AB R14, RZ, R14 ;  /* 0x0000000eff0e723e */ /* 0x000fca00000000ff */
[----:B------:R0:W-:Y:S01]  /*2e70*/  @P0 STG.E.U16 desc[UR50][R8.64+0x12], R14 ;  /* 0x0000120e08000986 */ /* 0x0001e2000c101532 */
[----:B------:R-:W-:Y:S05]  /*2e80*/  @!P2 BRA `(.L_x_39) ;  /* 0x000000000004a947 */ /* 0x000fea0003800000 */
[----:B------:R4:W5:Y:S02]  /*2e90*/  LDG.E.LTC128B.U16 R48, desc[UR50][R20.64+0x10] ;  /* 0x0000103214307981 */ /* 0x000964000c1e1520 */
.L_x_39:
[----:B------:R-:W-:Y:S05]  /*2ea0*/  BSYNC B1 ;  /* 0x0000000000017941 */ /* 0x000fea0003800000 */
.L_x_38:
        /* <DEDUP_REMOVED lines=9> */
.L_x_41:
[----:B------:R-:W-:Y:S05]  /*2f40*/  BSYNC B1 ;  /* 0x0000000000017941 */ /* 0x000fea0003800000 */
.L_x_40:
[----:B0----5:R-:W-:Y:S01]  /*2f50*/  HADD2.F32 R5, -RZ, R48.H0_H0 ;  /* 0x20000030ff057230 */ /* 0x021fe20000004100 */
[----:B------:R-:W-:Y:S01]  /*2f60*/  ISETP.GT.AND P1, PT, R4, 0x80, PT ;  /* 0x000000800400780c */ /* 0x000fe20003f24270 */
[----:B------:R-:W-:Y:S01]  /*2f70*/  BSSY B1, `(.L_x_42) ;  /* 0x000000a000017945 */ /* 0x000fe20003800000 */
[----:B------:R-:W-:Y:S02]  /*2f80*/  IADD3 R50, P2, R6, UR42, RZ ;  /* 0x0000002a06327c10 */ /* 0x000fe4000ff5e0ff */
[----:B------:R-:W-:Y:S01]  /*2f90*/  FMUL R14, R5, R56 ;  /* 0x00000038050e7220 */ /* 0x000fe20000400000 */
[----:B------:R-:W-:Y:S02]  /*2fa0*/  ISETP.GT.AND P3, PT, R3, RZ, P1 ;  /* 0x000000ff0300720c */ /* 0x000fe40000f64270 */
[----:B------:R-:W-:Y:S01]  /*2fb0*/  IADD3.X R51, R7, UR41, RZ, P2, !PT ;  /* 0x0000002907337c10 */ /* 0x000fe200097fe4ff */
[----:B------:R-:W-:-:S05]  /*2fc0*/  FFMA R14, R55, R19, R14 ;  /* 0x00000013370e7223 */ /* 0x000fca000000000e */
[----:B------:R-:W-:-:S05]  /*2fd0*/  F2FP.F16.F32.PACK_AB R14, RZ, R14 ;  /* 0x0000000eff0e723e */ /* 0x000fca00000000ff */
[----:B------:R0:W-:Y:S01]  /*2fe0*/  @P0 STG.E.U16 desc[UR50][R12.64+0x12], R14 ;  /* 0x0000120e0c000986 */ /* 0x0001e2000c101532 */
[----:B------:R-:W-:Y:S05]  /*2ff0*/  @!P3 BRA `(.L_x_43) ;  /* 0x000000000004b947 */ /* 0x000fea0003800000 */
[----:B------:R0:W5:Y:S02]  /*3000*/  LDG.E.LTC128B.U16 R48, desc[UR50][R50.64] ;  /* 0x0000003232307981 */ /* 0x000164000c1e1520 */
.L_x_43:
[----:B------:R-:W-:Y:S05]  /*3010*/  BSYNC B1 ;  /* 0x0000000000017941 */ /* 0x000fea0003800000 */
.L_x_42:
[----:B-----5:R-:W-:Y:S01]  /*3020*/  HADD2.F32 R5, -RZ, R48.H0_H0 ;  /* 0x20000030ff057230 */ /* 0x020fe20000004100 */
[----:B0-----:R-:W-:Y:S01]  /*3030*/  IADD3 R14, P0, R8, R57, RZ ;  /* 0x00000039080e7210 */ /* 0x001fe20007f1e0ff */
[----:B------:R-:W-:Y:S01]  /*3040*/  BSSY B1, `(.L_x_44) ;  /* 0x000000b000017945 */ /* 0x000fe20003800000 */
[----:B------:R-:W-:Y:S02]  /*3050*/  ISETP.GT.AND P2, PT, R3, 0x1, P1 ;  /* 0x000000010300780c */ /* 0x000fe40000f44270 */
[----:B------:R-:W-:Y:S01]  /*3060*/  FMUL R5, R5, R56 ;  /* 0x0000003805057220 */ /* 0x000fe20000400000 */
[----:B------:R-:W-:-:S03]  /*3070*/  IMAD.X R15, R9, 0x1, R59, P0 ;  /* 0x00000001090f7824 */ /* 0x000fc600000e063b */
[----:B------:R-:W-:-:S05]  /*3080*/  FFMA R5, R40, R19, R5 ;  /* 0x0000001328057223 */ /* 0x000fca0000000005 */
[----:B------:R-:W-:-:S05]  /*3090*/  F2FP.F16.F32.PACK_AB R5, RZ, R5 ;  /* 0x00000005ff05723e */ /* 0x000fca00000000ff */
[----:B------:R0:W-:Y:S01]  /*30a0*/  @P3 STG.E.U16 desc[UR50][R14.64], R5 ;  /* 0x000000050e003986 */ /* 0x0001e2000c101532 */
[----:B------:R-:W-:Y:S05]  /*30b0*/  @!P2 BRA `(.L_x_45) ;  /* 0x00000000000ca947 */ /* 0x000fea0003800000 */
[----:B--2-4-:R-:W-:-:S04]  /*30c0*/  IADD3 R20, P0, R6, UR44, RZ ;  /* 0x0000002c06147c10 */ /* 0x014fc8000ff1e0ff */
[----:B------:R-:W-:-:S05]  /*30d0*/  IADD3.X R21, R7, UR41, RZ, P0, !PT ;  /* 0x0000002907157c10 */ /* 0x000fca00087fe4ff */
[----:B------:R2:W5:Y:S04]  /*30e0*/  LDG.E.LTC128B.U16 R48, desc[UR50][R20.64] ;  /* 0x0000003214307981 */ /* 0x000568000c1e1520 */
.L_x_45:
[----:B------:R-:W-:Y:S05]  /*30f0*/  BSYNC B1 ;  /* 0x0000000000017941 */ /* 0x000fea0003800000 */
.L_x_44:
[----:B0----5:R-:W-:Y:S01]  /*3100*/  HADD2.F32 R5, -RZ, R48.H0_H0 ;  /* 0x20000030ff057230 */ /* 0x021fe20000004100 */
[----:B------:R-:W-:Y:S01]  /*3110*/  ISETP.GT.AND P0, PT, R4, 0x88, PT ;  /* 0x000000880400780c */ /* 0x000fe20003f04270 */
[----:B------:R-:W-:Y:S03]  /*3120*/  BSSY B1, `(.L_x_46) ;  /* 0x000000c000017945 */ /* 0x000fe60003800000 */
[----:B--2-4-:R-:W-:Y:S01]  /*3130*/  FMUL R20, R5, R56 ;  /* 0x0000003805147220 */ /* 0x014fe20000400000 */
[----:B------:R-:W-:-:S03]  /*3140*/  ISETP.GT.AND P3, PT, R3, RZ, P0 ;  /* 0x000000ff0300720c */ /* 0x000fc60000764270 */
[----:B------:R-:W-:Y:S01]  /*3150*/  FFMA R41, R41, R19, R20 ;  /* 0x0000001329297223 */ /* 0x000fe20000000014 */
[----:B------:R-:W-:-:S04]  /*3160*/  IADD3 R20, P4, R8, R66, RZ ;  /* 0x0000004208147210 */ /* 0x000fc80007f9e0ff */
[----:B------:R-:W-:Y:S01]  /*3170*/  F2FP.F16.F32.PACK_AB R41, RZ, R41 ;  /* 0x00000029ff29723e */ /* 0x000fe200000000ff */
[----:B------:R-:W-:Y:S01]  /*3180*/  IMAD.X R21, R9, 0x1, R59, P4 ;  /* 0x0000000109157824 */ /* 0x000fe200020e063b */
[----:B------:R-:W-:-:S04]  /*3190*/  IADD3 R52, P4, R10, UR42, RZ ;  /* 0x0000002a0a347c10 */ /* 0x000fc8000ff9e0ff */
[----:B------:R0:W-:Y:S01]  /*31a0*/  @P2 STG.E.U16 desc[UR50][R20.64], R41 ;  /* 0x0000002914002986 */ /* 0x0001e2000c101532 */
[----:B------:R-:W-:Y:S01]  /*31b0*/  IADD3.X R53, R11, UR41, RZ, P4, !PT ;  /* 0x000000290b357c10 */ /* 0x000fe2000a7fe4ff */
[----:B------:R-:W-:Y:S07]  /*31c0*/  @!P3 BRA `(.L_x_47) ;  /* 0x000000000004b947 */ /* 0x000fee0003800000 */
[----:B------:R2:W5:Y:S02]  /*31d0*/  LDG.E.LTC128B.U16 R48, desc[UR50][R52.64] ;  /* 0x0000003234307981 */ /* 0x000564000c1e1520 */
.L_x_47:
[----:B------:R-:W-:Y:S05]  /*31e0*/  BSYNC B1 ;  /* 0x0000000000017941 */ /* 0x000fea0003800000 */
.L_x_46:
        /* <DEDUP_REMOVED lines=10> */
[----:B------:R-:W-:-:S04]  /*3290*/  IADD3 R40, P3, R10, UR44, RZ ;  /* 0x0000002c0a287c10 */ /* 0x000fc8000ff7e0ff */
[----:B------:R-:W-:-:S05]  /*32a0*/  IADD3.X R41, R11, UR41, RZ, P3, !PT ;  /* 0x000000290b297c10 */ /* 0x000fca0009ffe4ff */
[----:B------:R4:W5:Y:S04]  /*32b0*/  LDG.E.LTC128B.U16 R48, desc[UR50][R40.64] ;  /* 0x0000003228307981 */ /* 0x000968000c1e1520 */
.L_x_49:
[----:B------:R-:W-:Y:S05]  /*32c0*/  BSYNC B1 ;  /* 0x0000000000017941 */ /* 0x000fea0003800000 */
.L_x_48:
[----:B0----5:R-:W-:Y:S01]  /*32d0*/  HADD2.F32 R5, -RZ, R48.H0_H0 ;  /* 0x20000030ff057230 */ /* 0x021fe20000004100 */
[----:B------:R-:W-:Y:S01]  /*32e0*/  ISETP.GT.AND P3, PT, R3, 0x8, P1 ;  /* 0x000000080300780c */ /* 0x000fe20000f64270 */
[----:B------:R-:W-:Y:S03]  /*32f0*/  BSSY B1, `(.L_x_50) ;  /* 0x000000b000017945 */ /* 0x000fe60003800000 */
[----:B----4-:R-:W-:-:S04]  /*3300*/  FMUL R40, R5, R56 ;  /* 0x0000003805287220 */ /* 0x010fc80000400000 */
[----:B------:R-:W-:Y:S01]  /*3310*/  FFMA R43, R43, R19, R40 ;  /* 0x000000132b2b7223 */ /* 0x000fe20000000028 */
[----:B------:R-:W-:-:S04]  /*3320*/  IADD3 R40, P4, R12, R66, RZ ;  /* 0x000000420c287210 */ /* 0x000fc80007f9e0ff */
[----:B------:R-:W-:Y:S01]  /*3330*/  F2FP.F16.F32.PACK_AB R43, RZ, R43 ;  /* 0x0000002bff2b723e */ /* 0x000fe200000000ff */
[----:B------:R-:W-:-:S05]  /*3340*/  IMAD.X R41, R13, 0x1, R59, P4 ;  /* 0x000000010d297824 */ /* 0x000fca00020e063b */
[----:B------:R0:W-:Y:S01]  /*3350*/  @P2 STG.E.U16 desc[UR50][R40.64], R43 ;  /* 0x0000002b28002986 */ /* 0x0001e2000c101532 */
[----:B------:R-:W-:Y:S05]  /*3360*/  @!P3 BRA `(.L_x_51) ;  /* 0x00000000000cb947 */ /* 0x000fea0003800000 */
[----:B0-----:R-:W-:-:S04]  /*3370*/  IADD3 R40, P2, R6, UR45, RZ ;  /* 0x0000002d06287c10 */ /* 0x001fc8000ff5e0ff */
[----:B------:R-:W-:-:S05]  /*3380*/  IADD3.X R41, R7, UR41, RZ, P2, !PT ;  /* 0x0000002907297c10 */ /* 0x000fca00097fe4ff */
[----:B------:R4:W5:Y:S04]  /*3390*/  LDG.E.LTC128B.U16 R48, desc[UR50][R40.64] ;  /* 0x0000003228307981 */ /* 0x000968000c1e1520 */
.L_x_51:
[----:B------:R-:W-:Y:S05]  /*33a0*/  BSYNC B1 ;  /* 0x0000000000017941 */ /* 0x000fea0003800000 */
.L_x_50:
[----:B-----5:R-:W-:Y:S01]  /*33b0*/  HADD2.F32 R5, -RZ, R48.H0_H0 ;  /* 0x20000030ff057230 */ /* 0x020fe20000004100 */
[----:B0---4-:R-:W-:Y:S01]  /*33c0*/  IADD3 R40, P2, R8, R67, RZ ;  /* 0x0000004308287210 */ /* 0x011fe20007f5e0ff */
[----:B------:R-:W-:Y:S01]  /*33d0*/  BSSY B1, `(.L_x_52) ;  /* 0x000000b000017945 */ /* 0x000fe20003800000 */
[----:B------:R-:W-:Y:S02]  /*33e0*/  ISETP.GT.AND P1, PT, R3, 0x9, P1 ;  /* 0x000000090300780c */ /* 0x000fe40000f24270 */
[----:B------:R-:W-:Y:S01]  /*33f0*/  FMUL R5, R5, R56 ;  /* 0x0000003805057220 */ /* 0x000fe20000400000 */
[----:B------:R-:W-:Y:S01]  /*3400*/  IMAD.X R41, R9, 0x1, R59, P2 ;  /* 0x0000000109297824 */ /* 0x000fe200010e063b */
[----:B------:R-:W-:Y:S02]  /*3410*/  IADD3 R6, P2, R6, UR46, RZ ;  /* 0x0000002e06067c10 */ /* 0x000fe4000ff5e0ff */
[----:B------:R-:W-:Y:S02]  /*3420*/  FFMA R5, R44, R19, R5 ;  /* 0x000000132c057223 */ /* 0x000fe40000000005 */
[----:B------:R-:W-:-:S03]  /*3430*/  IADD3.X R7, R7, UR41, RZ, P2, !PT ;  /* 0x0000002907077c10 */ /* 0x000fc600097fe4ff */
[----:B------:R-:W-:-:S05]  /*3440*/  F2FP.F16.F32.PACK_AB R5, RZ, R5 ;  /* 0x00000005ff05723e */ /* 0x000fca00000000ff */
[----:B------:R0:W-:Y:S01]  /*3450*/  @P3 STG.E.U16 desc[UR50][R40.64], R5 ;  /* 0x0000000528003986 */ /* 0x0001e2000c101532 */
[----:B------:R-:W-:Y:S05]  /*3460*/  @!P1 BRA `(.L_x_53) ;  /* 0x0000000000049947 */ /* 0x000fea0003800000 */
[----:B------:R4:W5:Y:S02]  /*3470*/  LDG.E.LTC128B.U16 R48, desc[UR50][R6.64] ;  /* 0x0000003206307981 */ /* 0x000964000c1e1520 */
.L_x_53:
[----:B------:R-:W-:Y:S05]  /*3480*/  BSYNC B1 ;  /* 0x0000000000017941 */ /* 0x000fea0003800000 */
.L_x_52:
        /* <DEDUP_REMOVED lines=13> */
.L_x_55:
[----:B------:R-:W-:Y:S05]  /*3560*/  BSYNC B1 ;  /* 0x0000000000017941 */ /* 0x000fea0003800000 */
.L_x_54:
        /* <DEDUP_REMOVED lines=13> */
.L_x_57:
[----:B------:R-:W-:Y:S05]  /*3640*/  BSYNC B1 ;  /* 0x0000000000017941 */ /* 0x000fea0003800000 */
.L_x_56:
[----:B0----5:R-:W-:Y:S01]  /*3650*/  HADD2.F32 R5, -RZ, R48.H0_H0 ;  /* 0x20000030ff057230 */ /* 0x021fe20000004100 */
[----:B------:R-:W-:Y:S01]  /*3660*/  ISETP.GT.AND P0, PT, R4, 0x100, PT ;  /* 0x000001000400780c */ /* 0x000fe20003f04270 */
[----:B------:R-:W-:Y:S03]  /*3670*/  BSSY B1, `(.L_x_58) ;  /* 0x000000c000017945 */ /* 0x000fe60003800000 */
[----:B------:R-:W-:Y:S01]  /*3680*/  FMUL R6, R5, R56 ;  /* 0x0000003805067220 */ /* 0x000fe20000400000 */
        /* <DEDUP_REMOVED lines=10> */
.L_x_59:
[----:B------:R-:W-:Y:S05]  /*3730*/  BSYNC B1 ;  /* 0x0000000000017941 */ /* 0x000fea0003800000 */
.L_x_58:
        /* <DEDUP_REMOVED lines=10> */
[----:B----4-:R-:W-:-:S04]  /*37e0*/  IADD3 R8, P1, R50, UR44, RZ ;  /* 0x0000002c32087c10 */ /* 0x010fc8000ff3e0ff */
[----:B------:R-:W-:-:S05]  /*37f0*/  IADD3.X R9, R51, UR41, RZ, P1, !PT ;  /* 0x0000002933097c10 */ /* 0x000fca0008ffe4ff */
[----:B------:R4:W5:Y:S04]  /*3800*/  LDG.E.LTC128B.U16 R48, desc[UR50][R8.64] ;  /* 0x0000003208307981 */ /* 0x000968000c1e1520 */
.L_x_61:
[----:B------:R-:W-:Y:S05]  /*3810*/  BSYNC B1 ;  /* 0x0000000000017941 */ /* 0x000fea0003800000 */
.L_x_60:
[----:B0----5:R-:W-:Y:S01]  /*3820*/  HADD2.F32 R5, -RZ, R48.H0_H0 ;  /* 0x20000030ff057230 */ /* 0x021fe20000004100 */
[----:B------:R-:W-:Y:S01]  /*3830*/  ISETP.GT.AND P1, PT, R4, 0x108, PT ;  /* 0x000001080400780c */ /* 0x000fe20003f24270 */
[----:B------:R-:W-:Y:S03]  /*3840*/  BSSY B1, `(.L_x_62) ;  /* 0x000000d000017945 */ /* 0x000fe60003800000 */
[----:B----4-:R-:W-:Y:S01]  /*3850*/  FMUL R8, R5, R56 ;  /* 0x0000003805087220 */ /* 0x010fe20000400000 */
[----:B------:R-:W-:-:S03]  /*3860*/  ISETP.GT.AND P2, PT, R3, RZ, P1 ;  /* 0x000000ff0300720c */ /* 0x000fc60000f44270 */
[----:B------:R-:W-:Y:S01]  /*3870*/  FFMA R33, R33, R19, R8 ;  /* 0x0000001321217223 */ /* 0x000fe20000000008 */
[----:B------:R-:W-:-:S04]  /*3880*/  IADD3 R8, P4, R14, R66, RZ ;  /* 0x000000420e087210 */ /* 0x000fc80007f9e0ff */
[----:B------:R-:W-:Y:S01]  /*3890*/  F2FP.F16.F32.PACK_AB R33, RZ, R33 ;  /* 0x00000021ff21723e */ /* 0x000fe200000000ff */
[----:B------:R-:W-:Y:S01]  /*38a0*/  IMAD.X R9, R15, 0x1, R59, P4 ;  /* 0x000000010f097824 */ /* 0x000fe200020e063b */
[----:B------:R-:W-:Y:S02]  /*38b0*/  IADD3 R32, P4, R52, UR42, RZ ;  /* 0x0000002a34207c10 */ /* 0x000fe4000ff9e0ff */
[----:B------:R-:W-:Y:S02]  /*38c0*/  PRMT R5, R33, 0x7610, R5 ;  /* 0x0000761021057816 */ /* 0x000fe40000000005 */
[----:B------:R-:W-:-:S03]  /*38d0*/  IADD3.X R33, R53, UR41, RZ, P4, !PT ;  /* 0x0000002935217c10 */ /* 0x000fc6000a7fe4ff */
[----:B------:R0:W-:Y:S01]  /*38e0*/  @P3 STG.E.U16 desc[UR50][R8.64], R5 ;  /* 0x0000000508003986 */ /* 0x0001e2000c101532 */
[----:B------:R-:W-:Y:S05]  /*38f0*/  @!P2 BRA `(.L_x_63) ;  /* 0x000000000004a947 */ /* 0x000fea0003800000 */
[----:B------:R4:W5:Y:S02]  /*3900*/  LDG.E.LTC128B.U16 R48, desc[UR50][R32.64] ;  /* 0x0000003220307981 */ /* 0x000964000c1e1520 */
.L_x_63:
[----:B------:R-:W-:Y:S05]  /*3910*/  BSYNC B1 ;  /* 0x0000000000017941 */ /* 0x000fea0003800000 */
.L_x_62:
[----:B0----5:R-:W-:Y:S01]  /*3920*/  HADD2.F32 R5, -RZ, R48.H0_H0 ;  /* 0x20000030ff057230 */ /* 0x021fe20000004100 */
[----:B------:R-:W-:Y:S01]  /*3930*/  IADD3 R8, P4, R20, R57, RZ ;  /* 0x0000003914087210 */ /* 0x000fe20007f9e0ff */
        /* <DEDUP_REMOVED lines=11> */
.L_x_65:
[----:B------:R-:W-:Y:S05]  /*39f0*/  BSYNC B1 ;  /* 0x0000000000017941 */ /* 0x000fea0003800000 */
.L_x_64:
[----:B0----5:R-:W-:Y:S01]  /*3a00*/  HADD2.F32 R5, -RZ, R48.H0_H0 ;  /* 0x20000030ff057230 */ /* 0x021fe20000004100 */
[----:B------:R-:W-:Y:S01]  /*3a10*/  ISETP.GT.AND P2, PT, R3, 0x8, P0 ;  /* 0x000000080300780c */ /* 0x000fe20000744270 */
[----:B------:R-:W-:Y:S03]  /*3a20*/  BSSY B1, `(.L_x_66) ;  /* 0x000000b000017945 */ /* 0x000fe60003800000 */
[----:B------:R-:W-:-:S04]  /*3a30*/  FMUL R10, R5, R56 ;  /* 0x00000038050a7220 */ /* 0x000fc80000400000 */
        /* <DEDUP_REMOVED lines=9> */
.L_x_67:
[----:B------:R-:W-:Y:S05]  /*3ad0*/  BSYNC B1 ;  /* 0x0000000000017941 */ /* 0x000fea0003800000 */
.L_x_66:
[----:B-----5:R-:W-:Y:S01]  /*3ae0*/  HADD2.F32 R5, -RZ, R48.H0_H0 ;  /* 0x20000030ff057230 */ /* 0x020fe20000004100 */
[----:B0-----:R-:W-:Y:S01]  /*3af0*/  IADD3 R10, P3, R14, R67, RZ ;  /* 0x000000430e0a7210 */ /* 0x001fe20007f7e0ff */
        /* <DEDUP_REMOVED lines=11> */
.L_x_69:
[----:B------:R-:W-:Y:S05]  /*3bb0*/  BSYNC B1 ;  /* 0x0000000000017941 */ /* 0x000fea0003800000 */
.L_x_68:
        /* <DEDUP_REMOVED lines=13> */
.L_x_71:
[----:B------:R-:W-:Y:S05]  /*3c90*/  BSYNC B1 ;  /* 0x0000000000017941 */ /* 0x000fea0003800000 */
.L_x_70:
        /* <DEDUP_REMOVED lines=13> */
.L_x_73:
[----:B------:R-:W-:Y:S05]  /*3d70*/  BSYNC B1 ;  /* 0x0000000000017941 */ /* 0x000fea0003800000 */
.L_x_72:
        /* <DEDUP_REMOVED lines=14> */
.L_x_75:
[----:B------:R-:W-:Y:S05]  /*3e60*/  BSYNC B1 ;  /* 0x0000000000017941 */ /* 0x000fea0003800000 */
.L_x_74:
        /* <DEDUP_REMOVED lines=10> */
[----:B0-----:R-:W-:-:S04]  /*3f10*/  IADD3 R10, P1, R40, UR44, RZ ;  /* 0x0000002c280a7c10 */ /* 0x001fc8000ff3e0ff */
[----:B------:R-:W-:-:S05]  /*3f20*/  IADD3.X R11, R41, UR41, RZ, P1, !PT ;  /* 0x00000029290b7c10 */ /* 0x000fca0008ffe4ff */
[----:B------:R0:W5:Y:S04]  /*3f30*/  LDG.E.LTC128B.U16 R48, desc[UR50][R10.64] ;  /* 0x000000320a307981 */ /* 0x000168000c1e1520 */
.L_x_77:
[----:B------:R-:W-:Y:S05]  /*3f40*/  BSYNC B1 ;  /* 0x0000000000017941 */ /* 0x000fea0003800000 */
.L_x_76:
[----:B0----5:R-:W-:Y:S01]  /*3f50*/  HADD2.F32 R5, -RZ, R48.H0_H0 ;  /* 0x20000030ff057230 */ /* 0x021fe20000004100 */
[----:B------:R-:W-:Y:S01]  /*3f60*/  ISETP.GT.AND P1, PT, R4, 0x188, PT ;  /* 0x000001880400780c */ /* 0x000fe20003f24270 */
[----:B------:R-:W-:Y:S01]  /*3f70*/  BSSY B1, `(.L_x_78) ;  /* 0x000000c000017945 */ /* 0x000fe20003800000 */
[----:B------:R-:W-:Y:S02]  /*3f80*/  IADD3 R4, P4, R6, R66, RZ ;  /* 0x0000004206047210 */ /* 0x000fe40007f9e0ff */
[----:B------:R-:W-:Y:S01]  /*3f90*/  FMUL R10, R5, R56 ;  /* 0x00000038050a7220 */ /* 0x000fe20000400000 */
[----:B------:R-:W-:Y:S02]  /*3fa0*/  ISETP.GT.AND P2, PT, R3, RZ, P1 ;  /* 0x000000ff0300720c */ /* 0x000fe40000f44270 */
[----:B------:R-:W-:Y:S02]  /*3fb0*/  IMAD.X R5, R7, 0x1, R59, P4 ;  /* 0x0000000107057824 */ /* 0x000fe400020e063b */
[----:B------:R-:W-:-:S05]  /*3fc0*/  FFMA R10, R25, R19, R10 ;  /* 0x00000013190a7223 */ /* 0x000fca000000000a */
[----:B------:R-:W-:-:S05]  /*3fd0*/  F2FP.F16.F32.PACK_AB R10, RZ, R10 ;  /* 0x0000000aff0a723e */ /* 0x000fca00000000ff */
[----:B------:R0:W-:Y:S01]  /*3fe0*/  @P3 STG.E.U16 desc[UR50][R4.64], R10 ;  /* 0x0000000a04003986 */ /* 0x0001e2000c101532 */
[----:B------:R-:W-:Y:S05]  /*3ff0*/  @!P2 BRA `(.L_x_79) ;  /* 0x00000000000ca947 */ /* 0x000fea0003800000 */
[----:B0-----:R-:W-:-:S04]  /*4000*/  IADD3 R4, P3, R32, UR42, RZ ;  /* 0x0000002a20047c10 */ /* 0x001fc8000ff7e0ff */
[----:B------:R-:W-:-:S05]  /*4010*/  IADD3.X R5, R33, UR41, RZ, P3, !PT ;  /* 0x0000002921057c10 */ /* 0x000fca0009ffe4ff */
[----:B------:R0:W5:Y:S04]  /*4020*/  LDG.E.LTC128B.U16 R48, desc[UR50][R4.64] ;  /* 0x0000003204307981 */ /* 0x000168000c1e1520 */
.L_x_79:
[----:B------:R-:W-:Y:S05]  /*4030*/  BSYNC B1 ;  /* 0x0000000000017941 */ /* 0x000fea0003800000 */
.L_x_78:
[----:B0----5:R-:W-:Y:S01]  /*4040*/  HADD2.F32 R5, -RZ, R48.H0_H0 ;  /* 0x20000030ff057230 */ /* 0x021fe20000004100 */
[----:B------:R-:W-:Y:S01]  /*4050*/  IADD3 R4, P4, R8, R57, RZ ;  /* 0x0000003908047210 */ /* 0x000fe20007f9e0ff */
[----:B------:R-:W-:Y:S01]  /*4060*/  BSSY B1, `(.L_x_80) ;  /* 0x000000b000017945 */ /* 0x000fe20003800000 */
[----:B------:R-:W-:Y:S02]  /*4070*/  ISETP.GT.AND P3, PT, R3, 0x1, P1 ;  /* 0x000000010300780c */ /* 0x000fe40000f64270 */
[----:B------:R-:W-:-:S04]  /*4080*/  FMUL R5, R5, R56 ;  /* 0x0000003805057220 */ /* 0x000fc80000400000 */
[----:B------:R-:W-:-:S05]  /*4090*/  FFMA R5, R26, R19, R5 ;  /* 0x000000131a057223 */ /* 0x000fca0000000005 */
[----:B------:R-:W-:Y:S01]  /*40a0*/  F2FP.F16.F32.PACK_AB R10, RZ, R5 ;  /* 0x00000005ff0a723e */ /* 0x000fe200000000ff */
[----:B------:R-:W-:-:S05]  /*40b0*/  IMAD.X R5, R9, 0x1, R59, P4 ;  /* 0x0000000109057824 */ /* 0x000fca00020e063b */
[----:B------:R0:W-:Y:S01]  /*40c0*/  @P2 STG.E.U16 desc[UR50][R4.64], R10 ;  /* 0x0000000a04002986 */ /* 0x0001e2000c101532 */
[----:B------:R-:W-:Y:S05]  /*40d0*/  @!P3 BRA `(.L_x_81) ;  /* 0x00000000000cb947 */ /* 0x000fea0003800000 */
[----:B0-----:R-:W-:-:S04]  /*40e0*/  IADD3 R4, P2, R32, UR44, RZ ;  /* 0x0000002c20047c10 */ /* 0x001fc8000ff5e0ff */
[----:B------:R-:W-:-:S05]  /*40f0*/  IADD3.X R5, R33, UR41, RZ, P2, !PT ;  /* 0x0000002921057c10 */ /* 0x000fca00097fe4ff */
[----:B------:R0:W5:Y:S04]  /*4100*/  LDG.E.LTC128B.U16 R48, desc[UR50][R4.64] ;  /* 0x0000003204307981 */ /* 0x000168000c1e1520 */
.L_x_81:
[----:B------:R-:W-:Y:S05]  /*4110*/  BSYNC B1 ;  /* 0x0000000000017941 */ /* 0x000fea0003800000 */
.L_x_80:
        /* <DEDUP_REMOVED lines=13> */
.L_x_83:
[----:B------:R-:W-:Y:S05]  /*41f0*/  BSYNC B1 ;  /* 0x0000000000017941 */ /* 0x000fea0003800000 */
.L_x_82:
[----:B0----5:R-:W-:Y:S01]  /*4200*/  HADD2.F32 R5, -RZ, R48.H0_H0 ;  /* 0x20000030ff057230 */ /* 0x021fe20000004100 */
[----:B------:R-:W-:Y:S01]  /*4210*/  IADD3 R4, P3, R6, R67, RZ ;  /* 0x0000004306047210 */ /* 0x000fe20007f7e0ff */
[----:B------:R-:W-:Y:S01]  /*4220*/  BSSY B1, `(.L_x_84) ;  /* 0x000000c000017945 */ /* 0x000fe20003800000 */
[----:B------:R-:W-:Y:S02]  /*4230*/  ISETP.GT.AND P0, PT, R3, 0x9, P0 ;  /* 0x000000090300780c */ /* 0x000fe40000704270 */
[----:B------:R-:W-:-:S04]  /*4240*/  FMUL R5, R5, R56 ;  /* 0x0000003805057220 */ /* 0x000fc80000400000 */
[----:B------:R-:W-:-:S05]  /*4250*/  FFMA R5, R28, R19, R5 ;  /* 0x000000131c057223 */ /* 0x000fca0000000005 */
        /* <DEDUP_REMOVED lines=8> */
.L_x_85:
[----:B------:R-:W-:Y:S05]  /*42e0*/  BSYNC B1 ;  /* 0x0000000000017941 */ /* 0x000fea0003800000 */
.L_x_84:
        /* <DEDUP_REMOVED lines=13> */
.L_x_87:
[----:B------:R-:W-:Y:S05]  /*43c0*/  BSYNC B1 ;  /* 0x0000000000017941 */ /* 0x000fea0003800000 */
.L_x_86:
[----:B0----5:R-:W-:Y:S01]  /*43d0*/  HADD2.F32 R5, -RZ, R48.H0_H0 ;  /* 0x20000030ff057230 */ /* 0x021fe20000004100 */
[----:B------:R-:W-:Y:S01]  /*43e0*/  ISETP.GT.AND P1, PT, R3, 0x9, P1 ;  /* 0x000000090300780c */ /* 0x000fe20000f24270 */
[----:B------:R-:W-:Y:S01]  /*43f0*/  BSSY B1, `(.L_x_88) ;  /* 0x000000c000017945 */ /* 0x000fe20003800000 */
[----:B------:R-:W-:Y:S02]  /*4400*/  IADD3 R4, P0, R8, R67, RZ ;  /* 0x0000004308047210 */ /* 0x000fe40007f1e0ff */
[----:B------:R-:W-:-:S04]  /*4410*/  FMUL R5, R5, R56 ;  /* 0x0000003805057220 */ /* 0x000fc80000400000 */
[----:B------:R-:W-:-:S05]  /*4420*/  FFMA R5, R30, R19, R5 ;  /* 0x000000131e057223 */ /* 0x000fca0000000005 */
[----:B------:R-:W-:Y:S01]  /*4430*/  F2FP.F16.F32.PACK_AB R6, RZ, R5 ;  /* 0x00000005ff06723e */ /* 0x000fe200000000ff */
[----:B------:R-:W-:-:S03]  /*4440*/  IMAD.X R5, R9, 0x1, R59, P0 ;  /* 0x0000000109057824 */ /* 0x000fc600000e063b */
[----:B------:R-:W-:Y:S02]  /*4450*/  PRMT R7, R6, 0x7610, R7 ;  /* 0x0000761006077816 */ /* 0x000fe40000000007 */
[----:B------:R-:W-:-:S03]  /*4460*/  IADD3 R6, P0, R32, UR46, RZ ;  /* 0x0000002e20067c10 */ /* 0x000fc6000ff1e0ff */
[----:B------:R0:W-:Y:S02]  /*4470*/  @P3 STG.E.U16 desc[UR50][R4.64], R7 ;  /* 0x0000000704003986 */ /* 0x0001e4000c101532 */
[----:B0-----:R-:W-:Y:S01]  /*4480*/  IADD3.X R7, R33, UR41, RZ, P0, !PT ;  /* 0x0000002921077c10 */ /* 0x001fe200087fe4ff */
[----:B------:R-:W-:Y:S07]  /*4490*/  @!P1 BRA `(.L_x_89) ;  /* 0x0000000000049947 */ /* 0x000fee0003800000 */
[----:B------:R0:W5:Y:S02]  /*44a0*/  LDG.E.LTC128B.U16 R48, desc[UR50][R6.64] ;  /* 0x0000003206307981 */ /* 0x000164000c1e1520 */
.L_x_89:
[----:B------:R-:W-:Y:S05]  /*44b0*/  BSYNC B1 ;  /* 0x0000000000017941 */ /* 0x000fea0003800000 */
.L_x_88:
[----:B------:R-:W-:Y:S05]  /*44c0*/  @!P1 BRA `(.L_x_90) ;  /* 0x0000000c000c9947 */ /* 0x000fea0003800000 */
[----:B-----5:R-:W-:-:S05]  /*44d0*/  HADD2.F32 R3, -RZ, R48.H0_H0 ;  /* 0x20000030ff037230 */ /* 0x020fca0000004100 */
[----:B------:R-:W-:-:S04]  /*44e0*/  FMUL R4, R3, R56 ;  /* 0x0000003803047220 */ /* 0x000fc80000400000 */
[----:B------:R-:W-:Y:S01]  /*44f0*/  FFMA R31, R31, R19, R4 ;  /* 0x000000131f1f7223 */ /* 0x000fe20000000004 */
[----:B------:R-:W-:-:S04]  /*4500*/  IADD3 R4, P0, R8, R68, RZ ;  /* 0x0000004408047210 */ /* 0x000fc80007f1e0ff */
[----:B------:R-:W-:Y:S01]  /*4510*/  F2FP.F16.F32.PACK_AB R31, RZ, R31 ;  /* 0x0000001fff1f723e */ /* 0x000fe200000000ff */
[----:B------:R-:W-:-:S05]  /*4520*/  IMAD.X R5, R9, 0x1, R59, P0 ;  /* 0x0000000109057824 */ /* 0x000fca00000e063b */
[----:B------:R0:W-:Y:S01]  /*4530*/  STG.E.U16 desc[UR50][R4.64], R31 ;  /* 0x0000001f04007986 */ /* 0x0001e2000c101532 */
[----:B------:R-:W-:Y:S05]  /*4540*/  BRA `(.L_x_90) ;  /* 0x0000000800ec7947 */ /* 0x000fea0003800000 */
.L_x_29:
[----:B------:R-:W-:Y:S01]  /*4550*/  ULDC.64 UR4, c[0x0][0x5c0] ;  /* 0x0001700000047ab9 */ /* 0x000fe20000000a00 */
[-C--:B------:R-:W-:Y:S01]  /*4560*/  FMUL R48, R48, R19.reuse ;  /* 0x0000001330307220 */ /* 0x080fe20000400000 */
[----:B------:R-:W-:Y:S01]  /*4570*/  LEA R6, P1, R72, UR4, 0x1 ;  /* 0x0000000448067c11 */ /* 0x000fe2000f8208ff */
[-C--:B------:R-:W-:Y:S01]  /*4580*/  FMUL R49, R49, R19.reuse ;  /* 0x0000001331317220 */ /* 0x080fe20000400000 */
[----:B------:R-:W-:Y:S01]  /*4590*/  ISETP.GT.AND P5, PT, R3, 0x1, P0 ;  /* 0x000000010300780c */ /* 0x000fe200007a4270 */
[-C--:B------:R-:W-:Y:S01]  /*45a0*/  FMUL R50, R50, R19.reuse ;  /* 0x0000001332327220 */ /* 0x080fe20000400000 */
[----:B------:R-:W-:Y:S01]  /*45b0*/  LEA.HI.X R7, R72, UR5, R83, 0x1, P1 ;  /* 0x0000000548077c11 */ /* 0x000fe200088f0c53 */
[-C--:B------:R-:W-:Y:S01]  /*45c0*/  FMUL R51, R51, R19.reuse ;  /* 0x0000001333337220 */ /* 0x080fe20000400000 */
[----:B------:R-:W-:Y:S01]  /*45d0*/  ISETP.GT.AND P1, PT, R4, 0x8, PT ;  /* 0x000000080400780c */ /* 0x000fe20003f24270 */
[-C--:B------:R-:W-:Y:S01]  /*45e0*/  FMUL R52, R52, R19.reuse ;  /* 0x0000001334347220 */ /* 0x080fe20000400000 */
[----:B------:R-:W-:Y:S01]  /*45f0*/  F2FP.F16.F32.PACK_AB R48, RZ, R48 ;  /* 0x00000030ff30723e */ /* 0x000fe200000000ff */
[-C--:B------:R-:W-:Y:S01]  /*4600*/  FMUL R53, R53, R19.reuse ;  /* 0x0000001335357220 */ /* 0x080fe20000400000 */
[----:B------:R-:W-:Y:S01]  /*4610*/  ISETP.GT.AND P3, PT, R3, RZ, P1 ;  /* 0x000000ff0300720c */ /* 0x000fe20000f64270 */
[----:B------:R-:W-:Y:S01]  /*4620*/  FMUL R54, R54, R19 ;  /* 0x0000001336367220 */ /* 0x000fe20000400000 */
[----:B------:R-:W-:Y:S01]  /*4630*/  F2FP.F16.F32.PACK_AB R49, RZ, R49 ;  /* 0x00000031ff31723e */ /* 0x000fe200000000ff */
[----:B------:R-:W-:Y:S01]  /*4640*/  @P2 STG.E.U16 desc[UR50][R6.64], R48 ;  /* 0x0000003006002986 */ /* 0x000fe2000c101532 */
[C---:B------:R-:W-:Y:S01]  /*4650*/  LEA R8, P2, R58.reuse, R6, 0x1 ;  /* 0x000000063a087211 */ /* 0x040fe200078408ff */
[----:B------:R-:W-:Y:S01]  /*4660*/  FMUL R55, R55, R19 ;  /* 0x0000001337377220 */ /* 0x000fe20000400000 */
[----:B------:R-:W-:Y:S01]  /*4670*/  F2FP.F16.F32.PACK_AB R50, RZ, R50 ;  /* 0x00000032ff32723e */ /* 0x000fe200000000ff */
[----:B------:R-:W-:Y:S01]  /*4680*/  @P5 STG.E.U16 desc[UR50][R6.64+0x2], R49 ;  /* 0x0000023106005986 */ /* 0x000fe2000c101532 */
[----:B------:R-:W-:Y:S01]  /*4690*/  LEA.HI.X R9, R58, R7, R61, 0x1, P2 ;  /* 0x000000073a097211 */ /* 0x000fe200010f0c3d */
[-C--:B------:R-:W-:Y:S01]  /*46a0*/  FMUL R40, R40, R19.reuse ;  /* 0x0000001328287220 */ /* 0x080fe20000400000 */
[----:B------:R-:W-:Y:S01]  /*46b0*/  ISETP.GT.AND P4, PT, R3, 0x1, P1 ;  /* 0x000000010300780c */ /* 0x000fe20000f84270 */
[-C--:B------:R-:W-:Y:S01]  /*46c0*/  FMUL R41, R41, R19.reuse ;  /* 0x0000001329297220 */ /* 0x080fe20000400000 */
[C---:B------:R-:W-:Y:S01]  /*46d0*/  ISETP.GT.AND P2, PT, R3.reuse, 0x8, P0 ;  /* 0x000000080300780c */ /* 0x040fe20000744270 */
[----:B------:R-:W-:Y:S01]  /*46e0*/  @P3 STG.E.U16 desc[UR50][R8.64], R50 ;  /* 0x0000003208003986 */ /* 0x000fe2000c101532 */
[C---:B------:R-:W-:Y:S01]  /*46f0*/  ISETP.GT.AND P0, PT, R3.reuse, 0x9, P0 ;  /* 0x000000090300780c */ /* 0x040fe20000704270 */
[-C--:B------:R-:W-:Y:S01]  /*4700*/  FMUL R42, R42, R19.reuse ;  /* 0x000000132a2a7220 */ /* 0x080fe20000400000 */
[----:B------:R-:W-:Y:S01]  /*4710*/  ISETP.GT.AND P3, PT, R3, 0x8, P1 ;  /* 0x000000080300780c */ /* 0x000fe20000f64270 */
[-C--:B------:R-:W-:Y:S01]  /*4720*/  FMUL R43, R43, R19.reuse ;  /* 0x000000132b2b7220 */ /* 0x080fe20000400000 */
[----:B------:R-:W-:Y:S01]  /*4730*/  ISETP.GT.AND P1, PT, R3, 0x9, P1 ;  /* 0x000000090300780c */ /* 0x000fe20000f24270 */
[----:B------:R-:W-:Y:S01]  /*4740*/  FMUL R44, R44, R19 ;  /* 0x000000132c2c7220 */ /* 0x000fe20000400000 */
[----:B------:R-:W-:Y:S01]  /*4750*/  F2FP.F16.F32.PACK_AB R51, RZ, R51 ;  /* 0x00000033ff33723e */ /* 0x000fe200000000ff */
[-C--:B------:R-:W-:Y:S01]  /*4760*/  FMUL R45, R45, R19.reuse ;  /* 0x000000132d2d7220 */ /* 0x080fe20000400000 */
[----:B------:R-:W-:Y:S01]  /*4770*/  F2FP.F16.F32.PACK_AB R52, RZ, R52 ;  /* 0x00000034ff34723e */ /* 0x000fe200000000ff */
[----:B------:R-:W-:Y:S01]  /*4780*/  FMUL R46, R46, R19 ;  /* 0x000000132e2e7220 */ /* 0x000fe20000400000 */
[----:B------:R-:W-:Y:S01]  /*4790*/  F2FP.F16.F32.PACK_AB R53, RZ, R53 ;  /* 0x00000035ff35723e */ /* 0x000fe200000000ff */
[----:B------:R-:W-:Y:S01]  /*47a0*/  @P4 STG.E.U16 desc[UR50][R8.64+0x2], R51 ;  /* 0x0000023308004986 */ /* 0x000fe2000c101532 */
[----:B------:R-:W-:Y:S01]  /*47b0*/  F2FP.F16.F32.PACK_AB R54, RZ, R54 ;  /* 0x00000036ff36723e */ /* 0x000fe200000000ff */
[----:B------:R-:W-:Y:S01]  /*47c0*/  FMUL R47, R47, R19 ;  /* 0x000000132f2f7220 */ /* 0x000fe20000400000 */
[----:B------:R-:W-:Y:S01]  /*47d0*/  F2FP.F16.F32.PACK_AB R55, RZ, R55 ;  /* 0x00000037ff37723e */ /* 0x000fe200000000ff */
[----:B------:R-:W-:Y:S01]  /*47e0*/  @P2 STG.E.U16 desc[UR50][R6.64+0x10], R52 ;  /* 0x0000103406002986 */ /* 0x000fe2000c101532 */
[----:B------:R-:W-:Y:S01]  /*47f0*/  IADD3 R10, P5, R6, R57, RZ ;  /* 0x00000039060a7210 */ /* 0x000fe20007fbe0ff */
[----:B------:R-:W-:Y:S01]  /*4800*/  FMUL R32, R32, R19 ;  /* 0x0000001320207220 */ /* 0x000fe20000400000 */
[----:B------:R-:W-:Y:S01]  /*4810*/  IADD3 R12, P4, R6, R66, RZ ;  /* 0x00000042060c7210 */ /* 0x000fe20007f9e0ff */
[----:B------:R-:W-:Y:S01]  /*4820*/  @P0 STG.E.U16 desc[UR50][R6.64+0x12], R53 ;  /* 0x0000123506000986 */ /* 0x000fe2000c101532 */
[----:B------:R-:W-:Y:S01]  /*4830*/  ISETP.GT.AND P0, PT, R4, 0x88, PT ;  /* 0x000000880400780c */ /* 0x000fe20003f04270 */
[--C-:B------:R-:W-:Y:S01]  /*4840*/  IMAD.X R11, R7, 0x1, R59.reuse, P5 ;  /* 0x00000001070b7824 */ /* 0x100fe200028e063b */
[----:B------:R-:W-:Y:S01]  /*4850*/  F2FP.F16.F32.PACK_AB R40, RZ, R40 ;  /* 0x00000028ff28723e */ /* 0x000fe200000000ff */
[----:B------:R-:W-:Y:S01]  /*4860*/  @P3 STG.E.U16 desc[UR50][R8.64+0x10], R54 ;  /* 0x0000103608003986 */ /* 0x000fe2000c101532 */
[----:B------:R-:W-:Y:S01]  /*4870*/  ISETP.GT.AND P5, PT, R3, RZ, P0 ;  /* 0x000000ff0300720c */ /* 0x000fe200007a4270 */
[--C-:B------:R-:W-:Y:S01]  /*4880*/  IMAD.X R13, R7, 0x1, R59.reuse, P4 ;  /* 0x00000001070d7824 */ /* 0x100fe200020e063b */
[----:B------:R-:W-:Y:S01]  /*4890*/  IADD3 R14, P4, R8, R57, RZ ;  /* 0x00000039080e7210 */ /* 0x000fe20007f9e0ff */
[----:B------:R-:W-:Y:S01]  /*48a0*/  @P1 STG.E.U16 desc[UR50][R8.64+0x12], R55 ;  /* 0x0000123708001986 */ /* 0x000fe2000c101532 */
[----:B------:R-:W-:Y:S01]  /*48b0*/  ISETP.GT.AND P1, PT, R4, 0x80, PT ;  /* 0x000000800400780c */ /* 0x000fe20003f24270 */
[----:B------:R-:W-:Y:S01]  /*48c0*/  FMUL R33, R33, R19 ;  /* 0x0000001321217220 */ /* 0x000fe20000400000 */
[----:B------:R-:W-:Y:S01]  /*48d0*/  F2FP.F16.F32.PACK_AB R41, RZ, R41 ;  /* 0x00000029ff29723e */ /* 0x000fe200000000ff */
[--C-:B------:R-:W-:Y:S01]  /*48e0*/  IMAD.X R15, R9, 0x1, R59.reuse, P4 ;  /* 0x00000001090f7824 */ /* 0x100fe200020e063b */
[C---:B------:R-:W-:Y:S01]  /*48f0*/  ISETP.GT.AND P2, PT, R3.reuse, RZ, P1 ;  /* 0x000000ff0300720c */ /* 0x040fe20000f44270 */
[-C--:B------:R-:W-:Y:S01]  /*4900*/  FMUL R34, R34, R19.reuse ;  /* 0x0000001322227220 */ /* 0x080fe20000400000 */
[----:B------:R-:W-:Y:S01]  /*4910*/  ISETP.GT.AND P3, PT, R3, 0x1, P1 ;  /* 0x000000010300780c */ /* 0x000fe20000f64270 */
[-C--:B------:R-:W-:Y:S01]  /*4920*/  FMUL R35, R35, R19.reuse ;  /* 0x0000001323237220 */ /* 0x080fe20000400000 */
[----:B------:R-:W-:Y:S01]  /*4930*/  F2FP.F16.F32.PACK_AB R42, RZ, R42 ;  /* 0x0000002aff2a723e */ /* 0x000fe200000000ff */
[-C--:B------:R-:W-:Y:S01]  /*4940*/  FMUL R36, R36, R19.reuse ;  /* 0x0000001324247220 */ /* 0x080fe20000400000 */
[----:B------:R-:W-:Y:S01]  /*4950*/  IADD3 R20, P4, R8, R66, RZ ;  /* 0x0000004208147210 */ /* 0x000fe20007f9e0ff */
[----:B------:R-:W-:Y:S01]  /*4960*/  FMUL R37, R37, R19 ;  /* 0x0000001325257220 */ /* 0x000fe20000400000 */
[----:B------:R-:W-:Y:S01]  /*4970*/  F2FP.F16.F32.PACK_AB R43, RZ, R43 ;  /* 0x0000002bff2b723e */ /* 0x000fe200000000ff */
[----:B------:R-:W-:Y:S01]  /*4980*/  FMUL R38, R38, R19 ;  /* 0x0000001326267220 */ /* 0x000fe20000400000 */
[----:B------:R-:W-:Y:S01]  /*4990*/  F2FP.F16.F32.PACK_AB R44, RZ, R44 ;  /* 0x0000002cff2c723e */ /* 0x000fe200000000ff */
[--C-:B------:R-:W-:Y:S01]  /*49a0*/  IMAD.X R21, R9, 0x1, R59.reuse, P4 ;  /* 0x0000000109157824 */ /* 0x100fe200020e063b */
[----:B------:R-:W-:Y:S01]  /*49b0*/  F2FP.F16.F32.PACK_AB R45, RZ, R45 ;  /* 0x0000002dff2d723e */ /* 0x000fe200000000ff */
[----:B------:R0:W-:Y:S01]  /*49c0*/  @P2 STG.E.U16 desc[UR50][R10.64], R40 ;  /* 0x000000280a002986 */ /* 0x0001e2000c101532 */
[----:B------:R-:W-:Y:S01]  /*49d0*/  ISETP.GT.AND P2, PT, R3, 0x8, P1 ;  /* 0x000000080300780c */ /* 0x000fe20000f44270 */
[-C--:B------:R-:W-:Y:S01]  /*49e0*/  FMUL R39, R39, R19.reuse ;  /* 0x0000001327277220 */ /* 0x080fe20000400000 */
[C---:B------:R-:W-:Y:S01]  /*49f0*/  ISETP.GT.AND P1, PT, R3.reuse, 0x9, P1 ;  /* 0x000000090300780c */ /* 0x040fe20000f24270 */
[----:B------:R1:W-:Y:S01]  /*4a00*/  @P3 STG.E.U16 desc[UR50][R12.64], R41 ;  /* 0x000000290c003986 */ /* 0x0003e2000c101532 */
[----:B------:R-:W-:Y:S01]  /*4a10*/  ISETP.GT.AND P3, PT, R3, 0x1, P0 ;  /* 0x000000010300780c */ /* 0x000fe20000764270 */
[----:B------:R-:W-:Y:S01]  /*4a20*/  FMUL R24, R24, R19 ;  /* 0x0000001318187220 */ /* 0x000fe20000400000 */
[----:B------:R-:W-:Y:S01]  /*4a30*/  F2FP.F16.F32.PACK_AB R46, RZ, R46 ;  /* 0x0000002eff2e723e */ /* 0x000fe200000000ff */
[----:B------:R-:W-:Y:S01]  /*4a40*/  @P5 STG.E.U16 desc[UR50][R14.64], R42 ;  /* 0x0000002a0e005986 */ /* 0x000fe2000c101532 */
[----:B------:R-:W-:Y:S01]  /*4a50*/  F2FP.F16.F32.PACK_AB R47, RZ, R47 ;  /* 0x0000002fff2f723e */ /* 0x000fe200000000ff */
[-C--:B------:R-:W-:Y:S01]  /*4a60*/  FMUL R25, R25, R19.reuse ;  /* 0x0000001319197220 */ /* 0x080fe20000400000 */
[----:B------:R-:W-:Y:S01]  /*4a70*/  F2FP.F16.F32.PACK_AB R32, RZ, R32 ;  /* 0x00000020ff20723e */ /* 0x000fe200000000ff */
[----:B------:R-:W-:Y:S01]  /*4a80*/  FMUL R26, R26, R19 ;  /* 0x000000131a1a7220 */ /* 0x000fe20000400000 */
[C---:B0-----:R-:W-:Y:S01]  /*4a90*/  IADD3 R40, P5, R6.reuse, R67, RZ ;  /* 0x0000004306287210 */ /* 0x041fe20007fbe0ff */
[-C--:B------:R-:W-:Y:S01]  /*4aa0*/  FMUL R27, R27, R19.reuse ;  /* 0x000000131b1b7220 */ /* 0x080fe20000400000 */
[-C--:B------:R-:W-:Y:S01]  /*4ab0*/  IADD3 R6, P4, R6, R68.reuse, RZ ;  /* 0x0000004406067210 */ /* 0x080fe20007f9e0ff */
[----:B------:R-:W-:Y:S01]  /*4ac0*/  FMUL R28, R28, R19 ;  /* 0x000000131c1c7220 */ /* 0x000fe20000400000 */
[----:B------:R-:W-:Y:S01]  /*4ad0*/  F2FP.F16.F32.PACK_AB R33, RZ, R33 ;  /* 0x00000021ff21723e */ /* 0x000fe200000000ff */
[C-C-:B-1----:R-:W-:Y:S01]  /*4ae0*/  IMAD.X R41, R7.reuse, 0x1, R59.reuse, P5 ;  /* 0x0000000107297824 */ /* 0x142fe200028e063b */
[----:B------:R0:W-:Y:S01]  /*4af0*/  @P3 STG.E.U16 desc[UR50][R20.64], R43 ;  /* 0x0000002b14003986 */ /* 0x0001e2000c101532 */
[--C-:B------:R-:W-:Y:S01]  /*4b00*/  IMAD.X R7, R7, 0x1, R59.reuse, P4 ;  /* 0x0000000107077824 */ /* 0x100fe200020e063b */
[----:B------:R-:W-:Y:S01]  /*4b10*/  ISETP.GT.AND P3, PT, R4, 0x100, PT ;  /* 0x000001000400780c */ /* 0x000fe20003f64270 */
[----:B------:R-:W-:Y:S01]  /*4b20*/  FMUL R29, R29, R19 ;  /* 0x000000131d1d7220 */ /* 0x000fe20000400000 */
[----:B------:R-:W-:Y:S01]  /*4b30*/  @P2 STG.E.U16 desc[UR50][R40.64], R44 ;  /* 0x0000002c28002986 */ /* 0x000fe2000c101532 */
[----:B------:R-:W-:Y:S01]  /*4b40*/  IADD3 R12, P2, R8, R67, RZ ;  /* 0x00000043080c7210 */ /* 0x000fe20007f5e0ff */
[-C--:B------:R-:W-:Y:S01]  /*4b50*/  FMUL R30, R30, R19.reuse ;  /* 0x000000131e1e7220 */ /* 0x080fe20000400000 */
[C---:B------:R-:W-:Y:S01]  /*4b60*/  ISETP.GT.AND P4, PT, R3.reuse, RZ, P3 ;  /* 0x000000ff0300720c */ /* 0x040fe20001f84270 */
[----:B------:R1:W-:Y:S01]  /*4b70*/  @P1 STG.E.U16 desc[UR50][R6.64], R45 ;  /* 0x0000002d06001986 */ /* 0x0003e2000c101532 */
[----:B------:R-:W-:Y:S01]  /*4b80*/  ISETP.GT.AND P1, PT, R3, 0x8, P0 ;  /* 0x000000080300780c */ /* 0x000fe20000724270 */
[----:B------:R-:W-:Y:S01]  /*4b90*/  IMAD.X R13, R9, 0x1, R59, P2 ;  /* 0x00000001090d7824 */ /* 0x000fe200010e063b */
[----:B------:R-:W-:Y:S01]  /*4ba0*/  ISETP.GT.AND P0, PT, R3, 0x9, P0 ;  /* 0x000000090300780c */ /* 0x000fe20000704270 */
[----:B------:R-:W-:Y:S01]  /*4bb0*/  FMUL R31, R31, R19 ;  /* 0x000000131f1f7220 */ /* 0x000fe20000400000 */
[----:B------:R-:W-:-:S02]  /*4bc0*/  IADD3 R8, P5, R8, R68, RZ ;  /* 0x0000004408087210 */ /* 0x000fc40007fbe0ff */
[----:B------:R-:W-:Y:S02]  /*4bd0*/  ISETP.GT.AND P2, PT, R4, 0x108, PT ;  /* 0x000001080400780c */ /* 0x000fe40003f44270 */
[----:B------:R-:W-:Y:S01]  /*4be0*/  F2FP.F16.F32.PACK_AB R34, RZ, R34 ;  /* 0x00000022ff22723e */ /* 0x000fe200000000ff */
[--C-:B------:R-:W-:Y:S01]  /*4bf0*/  IMAD.X R9, R9, 0x1, R59.reuse, P5 ;  /* 0x0000000109097824 */ /* 0x100fe200028e063b */
[----:B0-----:R-:W-:Y:S02]  /*4c00*/  IADD3 R20, P5, R14, R66, RZ ;  /* 0x000000420e147210 */ /* 0x001fe40007fbe0ff */
[----:B------:R-:W-:Y:S01]  /*4c10*/  F2FP.F16.F32.PACK_AB R35, RZ, R35 ;  /* 0x00000023ff23723e */ /* 0x000fe200000000ff */
[----:B------:R0:W-:Y:S01]  /*4c20*/  @P1 STG.E.U16 desc[UR50][R12.64], R46 ;  /* 0x0000002e0c001986 */ /* 0x0001e2000c101532 */
[----:B-1----:R-:W-:Y:S01]  /*4c30*/  IADD3 R6, P1, R10, R57, RZ ;  /* 0x000000390a067210 */ /* 0x002fe20007f3e0ff */
[--C-:B------:R-:W-:Y:S01]  /*4c40*/  IMAD.X R21, R15, 0x1, R59.reuse, P5 ;  /* 0x000000010f157824 */ /* 0x100fe200028e063b */
[----:B------:R-:W-:Y:S01]  /*4c50*/  F2FP.F16.F32.PACK_AB R36, RZ, R36 ;  /* 0x00000024ff24723e */ /* 0x000fe200000000ff */
[----:B------:R1:W-:Y:S01]  /*4c60*/  @P0 STG.E.U16 desc[UR50][R8.64], R47 ;  /* 0x0000002f08000986 */ /* 0x0003e2000c101532 */
[----:B------:R-:W-:Y:S01]  /*4c70*/  ISETP.GT.AND P0, PT, R3, RZ, P2 ;  /* 0x000000ff0300720c */ /* 0x000fe20001704270 */
[----:B------:R-:W-:Y:S01]  /*4c80*/  IMAD.X R7, R11, 0x1, R59, P1 ;  /* 0x000000010b077824 */ /* 0x000fe200008e063b */
[----:B------:R-:W-:-:S02]  /*4c90*/  ISETP.GT.AND P1, PT, R3, 0x1, P3 ;  /* 0x000000010300780c */ /* 0x000fc40001f24270 */
[----:B------:R-:W-:Y:S02]  /*4ca0*/  F2FP.F16.F32.PACK_AB R37, RZ, R37 ;  /* 0x00000025ff25723e */ /* 0x000fe400000000ff */
[----:B------:R-:W-:Y:S01]  /*4cb0*/  @P4 STG.E.U16 desc[UR50][R6.64], R32 ;  /* 0x0000002006004986 */ /* 0x000fe2000c101532 */
[----:B0-----:R-:W-:Y:S02]  /*4cc0*/  IADD3 R12, P4, R10, R66, RZ ;  /* 0x000000420a0c7210 */ /* 0x001fe40007f9e0ff */
[----:B------:R-:W-:Y:S02]  /*4cd0*/  F2FP.F16.F32.PACK_AB R38, RZ, R38 ;  /* 0x00000026ff26723e */ /* 0x000fe400000000ff */
[----:B------:R-:W-:Y:S01]  /*4ce0*/  F2FP.F16.F32.PACK_AB R39, RZ, R39 ;  /* 0x00000027ff27723e */ /* 0x000fe200000000ff */
[----:B------:R-:W-:Y:S01]  /*4cf0*/  IMAD.X R13, R11, 0x1, R59, P4 ;  /* 0x000000010b0d7824 */ /* 0x000fe200020e063b */
[----:B-1----:R-:W-:Y:S02]  /*4d00*/  IADD3 R8, P4, R14, R57, RZ ;  /* 0x000000390e087210 */ /* 0x002fe40007f9e0ff */
[----:B------:R-:W-:-:S02]  /*4d10*/  F2FP.F16.F32.PACK_AB R24, RZ, R24 ;  /* 0x00000018ff18723e */ /* 0x000fc400000000ff */
[----:B------:R0:W-:Y:S01]  /*4d20*/  @P1 STG.E.U16 desc[UR50][R12.64], R33 ;  /* 0x000000210c001986 */ /* 0x0001e2000c101532 */
[----:B------:R-:W-:Y:S01]  /*4d30*/  IMAD.X R9, R15, 0x1, R59, P4 ;  /* 0x000000010f097824 */ /* 0x000fe200020e063b */
[----:B------:R-:W-:Y:S02]  /*4d40*/  ISETP.GT.AND P4, PT, R3, 0x1, P2 ;  /* 0x000000010300780c */ /* 0x000fe40001784270 */
[C---:B------:R-:W-:Y:S02]  /*4d50*/  ISETP.GT.AND P1, PT, R4.reuse, 0x180, PT ;  /* 0x000001800400780c */ /* 0x040fe40003f24270 */
[----:B------:R-:W-:Y:S01]  /*4d60*/  @P0 STG.E.U16 desc[UR50][R8.64], R34 ;  /* 0x0000002208000986 */ /* 0x000fe2000c101532 */
[----:B------:R-:W-:Y:S02]  /*4d70*/  ISETP.GT.AND P0, PT, R4, 0x188, PT ;  /* 0x000001880400780c */ /* 0x000fe40003f04270 */
[----:B------:R-:W-:Y:S02]  /*4d80*/  IADD3 R4, P5, R10, R67, RZ ;  /* 0x000000430a047210 */ /* 0x000fe40007fbe0ff */
[----:B------:R-:W-:-:S02]  /*4d90*/  F2FP.F16.F32.PACK_AB R25, RZ, R25 ;  /* 0x00000019ff19723e */ /* 0x000fc400000000ff */
[----:B------:R-:W-:Y:S01]  /*4da0*/  F2FP.F16.F32.PACK_AB R26, RZ, R26 ;  /* 0x0000001aff1a723e */ /* 0x000fe200000000ff */
[----:B------:R-:W-:Y:S01]  /*4db0*/  IMAD.X R5, R11, 0x1, R59, P5 ;  /* 0x000000010b057824 */ /* 0x000fe200028e063b */
[----:B------:R-:W-:Y:S01]  /*4dc0*/  @P4 STG.E.U16 desc[UR50][R20.64], R35 ;  /* 0x0000002314004986 */ /* 0x000fe2000c101532 */
[C---:B------:R-:W-:Y:S02]  /*4dd0*/  ISETP.GT.AND P4, PT, R3.reuse, 0x8, P3 ;  /* 0x000000080300780c */ /* 0x040fe40001f84270 */
[C---:B------:R-:W-:Y:S02]  /*4de0*/  ISETP.GT.AND P3, PT, R3.reuse, 0x9, P3 ;  /* 0x000000090300780c */ /* 0x040fe40001f64270 */
[C---:B------:R-:W-:Y:S02]  /*4df0*/  ISETP.GT.AND P5, PT, R3.reuse, 0x8, P2 ;  /* 0x000000080300780c */ /* 0x040fe400017a4270 */
[----:B------:R-:W-:Y:S02]  /*4e00*/  ISETP.GT.AND P2, PT, R3, 0x9, P2 ;  /* 0x000000090300780c */ /* 0x000fe40001744270 */
[----:B------:R-:W-:-:S02]  /*4e10*/  F2FP.F16.F32.PACK_AB R27, RZ, R27 ;  /* 0x0000001bff1b723e */ /* 0x000fc400000000ff */
[----:B------:R-:W-:Y:S02]  /*4e20*/  F2FP.F16.F32.PACK_AB R28, RZ, R28 ;  /* 0x0000001cff1c723e */ /* 0x000fe400000000ff */
[----:B------:R-:W-:Y:S01]  /*4e30*/  F2FP.F16.F32.PACK_AB R29, RZ, R29 ;  /* 0x0000001dff1d723e */ /* 0x000fe200000000ff */
[----:B------:R1:W-:Y:S01]  /*4e40*/  @P4 STG.E.U16 desc[UR50][R4.64], R36 ;  /* 0x0000002404004986 */ /* 0x0003e2000c101532 */
[----:B------:R-:W-:Y:S02]  /*4e50*/  IADD3 R10, P4, R10, R68, RZ ;  /* 0x000000440a0a7210 */ /* 0x000fe40007f9e0ff */
[----:B------:R-:W-:Y:S02]  /*4e60*/  F2FP.F16.F32.PACK_AB R30, RZ, R30 ;  /* 0x0000001eff1e723e */ /* 0x000fe400000000ff */
[----:B------:R-:W-:Y:S01]  /*4e70*/  F2FP.F16.F32.PACK_AB R31, RZ, R31 ;  /* 0x0000001fff1f723e */ /* 0x000fe200000000ff */
[----:B------:R-:W-:Y:S01]  /*4e80*/  IMAD.X R11, R11, 0x1, R59, P4 ;  /* 0x000000010b0b7824 */ /* 0x000fe200020e063b */
[----:B0-----:R-:W-:-:S04]  /*4e90*/  IADD3 R12, P4, R14, R67, RZ ;  /* 0x000000430e0c7210 */ /* 0x001fc80007f9e0ff */
[----:B------:R-:W-:Y:S01]  /*4ea0*/  @P3 STG.E.U16 desc[UR50][R10.64], R37 ;  /* 0x000000250a003986 */ /* 0x000fe2000c101532 */
[--C-:B------:R-:W-:Y:S01]  /*4eb0*/  IMAD.X R13, R15, 0x1, R59.reuse, P4 ;  /* 0x000000010f0d7824 */ /* 0x100fe200020e063b */
[----:B-1----:R-:W-:Y:S02]  /*4ec0*/  IADD3 R4, P4, R14, R68, RZ ;  /* 0x000000440e047210 */ /* 0x002fe40007f9e0ff */
[----:B------:R-:W-:Y:S02]  /*4ed0*/  ISETP.GT.AND P3, PT, R3, 0x1, P1 ;  /* 0x000000010300780c */ /* 0x000fe40000f64270 */
[----:B------:R-:W-:Y:S01]  /*4ee0*/  @P5 STG.E.U16 desc[UR50][R12.64], R38 ;  /* 0x000000260c005986 */ /* 0x000fe2000c101532 */
[----:B------:R-:W-:Y:S01]  /*4ef0*/  IMAD.X R5, R15, 0x1, R59, P4 ;  /* 0x000000010f057824 */ /* 0x000fe200020e063b */
[C---:B------:R-:W-:Y:S02]  /*4f00*/  IADD3 R14, P5, R6.reuse, R57, RZ ;  /* 0x00000039060e7210 */ /* 0x040fe40007fbe0ff */
[----:B------:R-:W-:-:S02]  /*4f10*/  IADD3 R20, P4, R6, R66, RZ ;  /* 0x0000004206147210 */ /* 0x000fc40007f9e0ff */
[----:B------:R0:W-:Y:S01]  /*4f20*/  @P2 STG.E.U16 desc[UR50][R4.64], R39 ;  /* 0x0000002704002986 */ /* 0x0001e2000c101532 */
[----:B------:R-:W-:Y:S01]  /*4f30*/  ISETP.GT.AND P2, PT, R3, RZ, P1 ;  /* 0x000000ff0300720c */ /* 0x000fe20000f44270 */
[--C-:B------:R-:W-:Y:S01]  /*4f40*/  IMAD.X R15, R7, 0x1, R59.reuse, P5 ;  /* 0x00000001070f7824 */ /* 0x100fe200028e063b */
[----:B------:R-:W-:Y:S01]  /*4f50*/  ISETP.GT.AND P5, PT, R3, RZ, P0 ;  /* 0x000000ff0300720c */ /* 0x000fe200007a4270 */
[----:B------:R-:W-:Y:S01]  /*4f60*/  IMAD.X R21, R7, 0x1, R59, P4 ;  /* 0x0000000107157824 */ /* 0x000fe200020e063b */
[----:B0-----:R-:W-:-:S09]  /*4f70*/  IADD3 R4, P4, R8, R57, RZ ;  /* 0x0000003908047210 */ /* 0x001fd20007f9e0ff */
[----:B------:R-:W-:Y:S01]  /*4f80*/  @P2 STG.E.U16 desc[UR50][R14.64], R24 ;  /* 0x000000180e002986 */ /* 0x000fe2000c101532 */
[----:B------:R-:W-:Y:S01]  /*4f90*/  ISETP.GT.AND P2, PT, R3, 0x1, P0 ;  /* 0x000000010300780c */ /* 0x000fe20000744270 */
[--C-:B------:R-:W-:Y:S02]  /*4fa0*/  IMAD.X R5, R9, 0x1, R59.reuse, P4 ;  /* 0x0000000109057824 */ /* 0x100fe400020e063b */
[----:B------:R-:W-:Y:S01]  /*4fb0*/  @P3 STG.E.U16 desc[UR50][R20.64], R25 ;  /* 0x0000001914003986 */ /* 0x000fe2000c101532 */
[C---:B------:R-:W-:Y:S02]  /*4fc0*/  ISETP.GT.AND P3, PT, R3.reuse, 0x8, P1 ;  /* 0x000000080300780c */ /* 0x040fe40000f64270 */
[----:B------:R-:W-:Y:S01]  /*4fd0*/  IADD3 R10, P4, R8, R66, RZ ;  /* 0x00000042080a7210 */ /* 0x000fe20007f9e0ff */
[----:B------:R0:W-:Y:S01]  /*4fe0*/  @P5 STG.E.U16 desc[UR50][R4.64], R26 ;  /* 0x0000001a04005986 */ /* 0x0001e2000c101532 */
[----:B------:R-:W-:Y:S02]  /*4ff0*/  IADD3 R12, P5, R6, R67, RZ ;  /* 0x00000043060c7210 */ /* 0x000fe40007fbe0ff */
[----:B------:R-:W-:Y:S01]  /*5000*/  ISETP.GT.AND P1, PT, R3, 0x9, P1 ;  /* 0x000000090300780c */ /* 0x000fe20000f24270 */
[--C-:B------:R-:W-:Y:S01]  /*5010*/  IMAD.X R11, R9, 0x1, R59.reuse, P4 ;  /* 0x00000001090b7824 */ /* 0x100fe200020e063b */
[----:B------:R-:W-:Y:S01]  /*5020*/  ISETP.GT.AND P4, PT, R3, 0x8, P0 ;  /* 0x000000080300780c */ /* 0x000fe20000784270 */
[----:B------:R-:W-:Y:S01]  /*5030*/  IMAD.X R13, R7, 0x1, R59, P5 ;  /* 0x00000001070d7824 */ /* 0x000fe200028e063b */
[----:B------:R-:W-:-:S02]  /*5040*/  ISETP.GT.AND P0, PT, R3, 0x9, P0 ;  /* 0x000000090300780c */ /* 0x000fc40000704270 */
[----:B------:R1:W-:Y:S01]  /*5050*/  @P2 STG.E.U16 desc[UR50][R10.64], R27 ;  /* 0x0000001b0a002986 */ /* 0x0003e2000c101532 */
[----:B0-----:R-:W-:-:S03]  /*5060*/  IADD3 R4, P2, R6, R68, RZ ;  /* 0x0000004406047210 */ /* 0x001fc60007f5e0ff */
[----:B------:R1:W-:Y:S01]  /*5070*/  @P3 STG.E.U16 desc[UR50][R12.64], R28 ;  /* 0x0000001c0c003986 */ /* 0x0003e2000c101532 */
[C---:B------:R-:W-:Y:S02]  /*5080*/  IADD3 R6, P3, R8.reuse, R67, RZ ;  /* 0x0000004308067210 */ /* 0x040fe40007f7e0ff */
[----:B------:R-:W-:Y:S01]  /*5090*/  IADD3 R8, P5, R8, R68, RZ ;  /* 0x0000004408087210 */ /* 0x000fe20007fbe0ff */
[--C-:B------:R-:W-:Y:S02]  /*50a0*/  IMAD.X R5, R7, 0x1, R59.reuse, P2 ;  /* 0x0000000107057824 */ /* 0x100fe400010e063b */
[C-C-:B------:R-:W-:Y:S02]  /*50b0*/  IMAD.X R7, R9.reuse, 0x1, R59.reuse, P3 ;  /* 0x0000000109077824 */ /* 0x140fe400018e063b */
[----:B------:R-:W-:Y:S01]  /*50c0*/  IMAD.X R9, R9, 0x1, R59, P5 ;  /* 0x0000000109097824 */ /* 0x000fe200028e063b */
[----:B------:R1:W-:Y:S04]  /*50d0*/  @P1 STG.E.U16 desc[UR50][R4.64], R29 ;  /* 0x0000001d04001986 */ /* 0x0003e8000c101532 */
[----:B------:R1:W-:Y:S04]  /*50e0*/  @P4 STG.E.U16 desc[UR50][R6.64], R30 ;  /* 0x0000001e06004986 */ /* 0x0003e8000c101532 */
[----:B------:R1:W-:Y:S02]  /*50f0*/  @P0 STG.E.U16 desc[UR50][R8.64], R31 ;  /* 0x0000001f08000986 */ /* 0x0003e4000c101532 */
.L_x_90:
[----:B------:R-:W-:Y:S05]  /*5100*/  BSYNC B0 ;  /* 0x0000000000007941 */ /* 0x000fea0003800000 */
.L_x_28:
[----:B------:R-:W-:Y:S01]  /*5110*/  IADD3 R16, P0, R16, UR36, RZ ;  /* 0x0000002410107c10 */ /* 0x000fe2000ff1e0ff */
[----:B------:R-:W-:Y:S01]  /*5120*/  ULDC.64 UR4, c[0x0][0x650] ;  /* 0x0001940000047ab9 */ /* 0x000fe20000000a00 */
[----:B------:R-:W-:Y:S01]  /*5130*/  PRMT R3, RZ, 0x7610, R3 ;  /* 0x00007610ff037816 */ /* 0x000fe20000000003 */
[----:B-1-3--:R-:W-:Y:S01]  /*5140*/  IMAD.MOV.U32 R72, RZ, RZ, -0x1 ;  /* 0xffffffffff487424 */ /* 0x00afe200078e00ff */
[----:B------:R-:W-:Y:S01]  /*5150*/  IADD3.X R17, R17, UR40, RZ, P0, !PT ;  /* 0x0000002811117c10 */ /* 0x000fe200087fe4ff */
[----:B------:R-:W-:Y:S01]  /*5160*/  IMAD.MOV.U32 R71, RZ, RZ, -0x1 ;  /* 0xffffffffff477424 */ /* 0x000fe200078e00ff */
[----:B------:R-:W-:-:S04]  /*5170*/  ISETP.GE.U32.AND P0, PT, R16, UR4, PT ;  /* 0x0000000410007c0c */ /* 0x000fc8000bf06070 */
[----:B------:R-:W-:-:S13]  /*5180*/  ISETP.GE.U32.AND.EX P0, PT, R17, UR5, PT, P0 ;  /* 0x0000000511007c0c */ /* 0x000fda000bf06100 */
[----:B------:R-:W-:Y:S05]  /*5190*/  @P0 BRA `(.L_x_91) ;  /* 0x0000000400500947 */ /* 0x000fea0003800000 */
[----:B------:R-:W1:Y:S01]  /*51a0*/  LDC.64 R10, c[0x0][0x628] ;  /* 0x00018a00ff0a7b82 */ /* 0x000e620000000a00 */
[----:B------:R-:W3:Y:S01]  /*51b0*/  S2R R20, SR_CTAID.X ;  /* 0x0000000000147919 */ /* 0x000ee20000002500 */
[----:B------:R-:W-:Y:S02]  /*51c0*/  IMAD.MOV.U32 R8, RZ, RZ, R16 ;  /* 0x000000ffff087224 */ /* 0x000fe400078e0010 */
[----:B------:R-:W-:Y:S01]  /*51d0*/  IMAD.MOV.U32 R9, RZ, RZ, R17 ;  /* 0x000000ffff097224 */ /* 0x000fe200078e0011 */
[----:B------:R-:W0:Y:S03]  /*51e0*/  S2R R21, SR_CTAID.Y ;  /* 0x0000000000157919 */ /* 0x000e260000002600 */
[----:B------:R-:W0:Y:S08]  /*51f0*/  LDC R0, c[0x0][0x630] ;  /* 0x00018c00ff007b82 */ /* 0x000e300000000800 */
[----:B------:R-:W0:Y:S01]  /*5200*/  LDC.64 R14, c[0x0][0x620] ;  /* 0x00018800ff0e7b82 */ /* 0x000e220000000a00 */
[----:B-1----:R-:W-:-:S04]  /*5210*/  ISETP.NE.U32.AND P0, PT, R10, RZ, PT ;  /* 0x000000ff0a00720c */ /* 0x002fc80003f05070 */
[----:B------:R-:W-:-:S13]  /*5220*/  ISETP.NE.AND.EX P0, PT, R11, RZ, PT, P0 ;  /* 0x000000ff0b00720c */ /* 0x000fda0003f05300 */
[----:B0--3--:R-:W-:Y:S05]  /*5230*/  @!P0 BRA `(.L_x_92) ;  /* 0x0000000000288947 */ /* 0x009fea0003800000 */
        /* <DEDUP_REMOVED lines=10> */
.L_x_92:
[----:B------:R-:W0:Y:S01]  /*52e0*/  LDC.64 R28, c[0x0][0x640] ;  /* 0x00019000ff1c7b82 */ /* 0x000e220000000a00 */
[-CC-:B------:R-:W-:Y:S01]  /*52f0*/  SHF.R.U64 R71, R8, R0.reuse, R9.reuse ;  /* 0x0000000008477219 */ /* 0x180fe20000001209 */
[----:B------:R-:W-:Y:S01]  /*5300*/  ULDC UR4, c[0x0][0x150] ;  /* 0x0000540000047ab9 */ /* 0x000fe20000000800 */
[----:B------:R-:W-:Y:S02]  /*5310*/  SHF.R.U32.HI R0, RZ, R0, R9 ;  /* 0x00000000ff007219 */ /* 0x000fe40000011609 */
[----:B------:R-:W-:Y:S02]  /*5320*/  IADD3 R3, P0, RZ, -R71, RZ ;  /* 0x80000047ff037210 */ /* 0x000fe40007f1e0ff */
[----:B------:R-:W-:Y:S01]  /*5330*/  I2FP.F32.U32 R7, R20 ;  /* 0x0000001400077245 */ /* 0x000fe20000201000 */
[----:B------:R-:W1:Y:S02]  /*5340*/  LDC R6, c[0x0][0x618] ;  /* 0x00018600ff067b82 */ /* 0x000e640000000800 */
[----:B------:R-:W-:-:S02]  /*5350*/  IMAD.X R5, RZ, RZ, ~R0, P0 ;  /* 0x000000ffff057224 */ /* 0x000fc400000e0e00 */
[----:B------:R-:W-:Y:S01]  /*5360*/  FMUL R7, R7, UR4 ;  /* 0x0000000407077c20 */ /* 0x000fe20008400000 */
[----:B------:R-:W-:Y:S01]  /*5370*/  ULDC UR4, c[0x0][0x154] ;  /* 0x0000550000047ab9 */ /* 0x000fe20000000800 */
[-C--:B------:R-:W-:Y:S02]  /*5380*/  IMAD R0, R5, R14.reuse, RZ ;  /* 0x0000000e05007224 */ /* 0x080fe400078e02ff */
[----:B------:R-:W3:Y:S01]  /*5390*/  LDC R8, c[0x0][0x608] ;  /* 0x00018200ff087b82 */ /* 0x000ee20000000800 */
[C---:B------:R-:W-:Y:S01]  /*53a0*/  IMAD.WIDE.U32 R4, R3.reuse, R14, R16 ;  /* 0x0000000e03047225 */ /* 0x040fe200078e0010 */
[----:B------:R-:W2:Y:S03]  /*53b0*/  F2I.U32.TRUNC.NTZ R7, R7 ;  /* 0x0000000700077305 */ /* 0x000ea6000020f000 */
[----:B------:R-:W-:Y:S01]  /*53c0*/  IMAD R3, R3, R15, R0 ;  /* 0x0000000f03037224 */ /* 0x000fe200078e0200 */
[----:B------:R-:W-:-:S02]  /*53d0*/  I2FP.F32.U32 R0, R21 ;  /* 0x0000001500007245 */ /* 0x000fc40000201000 */
[----:B------:R-:W4:Y:S01]  /*53e0*/  LDC R26, c[0x0][0x658] ;  /* 0x00019600ff1a7b82 */ /* 0x000f220000000800 */
[----:B------:R-:W-:Y:S01]  /*53f0*/  IMAD.IADD R3, R5, 0x1, R3 ;  /* 0x0000000105037824 */ /* 0x000fe200078e0203 */
[----:B0-----:R-:W-:Y:S01]  /*5400*/  ISETP.NE.U32.AND P0, PT, R28, RZ, PT ;  /* 0x000000ff1c00720c */ /* 0x001fe20003f05070 */
[----:B------:R-:W-:-:S03]  /*5410*/  FMUL R0, R0, UR4 ;  /* 0x0000000400007c20 */ /* 0x000fc60008400000 */
[----:B------:R-:W-:Y:S01]  /*5420*/  ISETP.NE.AND.EX P0, PT, R29, RZ, PT, P0 ;  /* 0x000000ff1d00720c */ /* 0x000fe20003f05300 */
[----:B------:R0:W0:Y:S01]  /*5430*/  F2I.U32.TRUNC.NTZ R14, R0 ;  /* 0x00000000000e7305 */ /* 0x000022000020f000 */
[----:B------:R-:W0:Y:S01]  /*5440*/  LDC R9, c[0x0][0x144] ;  /* 0x00005100ff097b82 */ /* 0x000e220000000800 */
[-C--:B-1----:R-:W-:Y:S01]  /*5450*/  SHF.R.U64 R10, R4, R6.reuse, R3 ;  /* 0x00000006040a7219 */ /* 0x082fe20000001203 */
[----:B--2---:R-:W-:Y:S01]  /*5460*/  IMAD.MOV R7, RZ, RZ, -R7 ;  /* 0x000000ffff077224 */ /* 0x004fe200078e0a07 */
[----:B------:R-:W-:-:S05]  /*5470*/  SHF.R.U32.HI R3, RZ, R6, R3 ;  /* 0x00000006ff037219 */ /* 0x000fca0000011603 */
[----:B------:R-:W1:Y:S01]  /*5480*/  LDC R24, c[0x0][0x148] ;  /* 0x00005200ff187b82 */ /* 0x000e620000000800 */
[-CC-:B---3--:R-:W-:Y:S02]  /*5490*/  SHF.R.U64 R12, R10, R8.reuse, R3.reuse ;  /* 0x000000080a0c7219 */ /* 0x188fe40000001203 */
[----:B------:R-:W-:-:S05]  /*54a0*/  SHF.R.U32.HI R3, RZ, R8, R3 ;  /* 0x00000008ff037219 */ /* 0x000fca0000011603 */
[----:B------:R-:W2:Y:S01]  /*54b0*/  LDC R15, c[0x0][0x600] ;  /* 0x00018000ff0f7b82 */ /* 0x000ea20000000800 */
[-CC-:B----4-:R-:W-:Y:S02]  /*54c0*/  SHF.R.U64 R13, R12, R26.reuse, R3.reuse ;  /* 0x0000001a0c0d7219 */ /* 0x190fe40000001203 */
[----:B------:R-:W-:-:S03]  /*54d0*/  SHF.R.U32.HI R5, RZ, R26, R3 ;  /* 0x0000001aff057219 */ /* 0x000fc60000011603 */
[----:B------:R-:W-:Y:S02]  /*54e0*/  IMAD.MOV.U32 R4, RZ, RZ, R13 ;  /* 0x000000ffff047224 */ /* 0x000fe400078e000d */
[----:B------:R-:W3:Y:S01]  /*54f0*/  LDC R27, c[0x0][0x648] ;  /* 0x00019200ff1b7b82 */ /* 0x000ee20000000800 */
[----:B0-----:R-:W-:-:S07]  /*5500*/  IMAD R25, R9, R7, R20 ;  /* 0x0000000709197224 */ /* 0x001fce00078e0214 */
[----:B------:R-:W0:Y:S08]  /*5510*/  LDC R30, c[0x0][0x638] ;  /* 0x00018e00ff1e7b82 */ /* 0x000e300000000800 */
[----:B------:R-:W4:Y:S01]  /*5520*/  LDC R31, c[0x0][0x610] ;  /* 0x00018400ff1f7b82 */ /* 0x000f220000000800 */
[----:B-1----:R-:W-:Y:S05]  /*5530*/  @!P0 BRA `(.L_x_93) ;  /* 0x0000000000288947 */ /* 0x002fea0003800000 */
        /* <DEDUP_REMOVED lines=10> */
.L_x_93:
[----:B------:R-:W-:Y:S01]  /*55e0*/  ISETP.NE.AND P0, PT, R2, 0x1, PT ;  /* 0x000000010200780c */ /* 0x000fe20003f05270 */
[----:B------:R-:W-:Y:S01]  /*55f0*/  IMAD.MOV R14, RZ, RZ, -R14 ;  /* 0x000000ffff0e7224 */ /* 0x000fe200078e0a0e */
[----:B---3--:R-:W-:Y:S01]  /*5600*/  SHF.R.U64 R0, R4, R27, R5 ;  /* 0x0000001b04007219 */ /* 0x008fe20000001205 */
[----:B--2---:R-:W-:Y:S01]  /*5610*/  VIADD R5, R15, 0xffffffff ;  /* 0xffffffff0f057836 */ /* 0x004fe20000000000 */
[----:B------:R-:W-:-:S03]  /*5620*/  LOP3.LUT R3, R12, R65, RZ, 0xc0, !PT ;  /* 0x000000410c037212 */ /* 0x000fc600078ec0ff */
[----:B------:R-:W-:Y:S01]  /*5630*/  IMAD.MOV R4, RZ, RZ, -R0 ;  /* 0x000000ffff047224 */ /* 0x000fe200078e0a00 */
[----:B------:R-:W-:Y:S01]  /*5640*/  LOP3.LUT R10, R10, R5, RZ, 0xc0, !PT ;  /* 0x000000050a0a7212 */ /* 0x000fe200078ec0ff */
[----:B------:R-:W-:Y:S02]  /*5650*/  IMAD R0, R60, R0, R3 ;  /* 0x000000003c007224 */ /* 0x000fe400078e0203 */
[----:B0-----:R-:W-:Y:S02]  /*5660*/  IMAD R3, R4, R30, R13 ;  /* 0x0000001e04037224 */ /* 0x001fe400078e020d */
[----:B------:R-:W-:Y:S02]  /*5670*/  @P0 IMAD R25, R24, R14, R21 ;  /* 0x0000000e18190224 */ /* 0x000fe400078e0215 */
[----:B------:R-:W-:Y:S02]  /*5680*/  IMAD R5, R3, R15, R10 ;  /* 0x0000000f03057224 */ /* 0x000fe400078e020a */
[----:B----4-:R-:W-:-:S02]  /*5690*/  IMAD R0, R0, R31, R25 ;  /* 0x0000001f00007224 */ /* 0x010fc400078e0219 */
[----:B------:R-:W-:-:S03]  /*56a0*/  IMAD.MOV.U32 R4, RZ, RZ, 0x1 ;  /* 0x00000001ff047424 */ /* 0x000fc600078e00ff */
[----:B------:R-:W-:Y:S02]  /*56b0*/  SEL R72, R5, R0, !P0 ;  /* 0x0000000005487207 */ /* 0x000fe40004000000 */
[----:B------:R-:W-:Y:S02]  /*56c0*/  PRMT R3, R4, 0x7610, R3 ;  /* 0x0000761004037816 */ /* 0x000fe40000000003 */
[----:B------:R-:W-:-:S07]  /*56d0*/  SEL R0, R0, R5, !P0 ;  /* 0x0000000500007207 */ /* 0x000fce0004000000 */
.L_x_91:
[----:B------:R-:W-:Y:S01]  /*56e0*/  LOP3.LUT P0, RZ, R3, 0xff, RZ, 0xc0, !PT ;  /* 0x000000ff03ff7812 */ /* 0x000fe2000780c0ff */
[----:B------:R-:W-:-:S12]  /*56f0*/  IMAD.MOV.U32 R73, RZ, RZ, R0 ;  /* 0x000000ffff497224 */ /* 0x000fd800078e0000 */
[----:B------:R-:W-:Y:S05]  /*5700*/  @P0 BRA `(.L_x_94) ;  /* 0xffffffb800c80947 */ /* 0x000fea000383ffff */
[----:B------:R-:W-:Y:S05]  /*5710*/  EXIT ;  /* 0x000000000000794d */ /* 0x000fea0003800000 */
.L_x_3:
        /* <DEDUP_REMOVED lines=26> */
.L_x_96:
[--C-:B------:R-:W-:Y:S01]  /*58c0*/  SHF.R.U64 R14, R12, R20, R13.reuse ;  /* 0x000000140c0e7219 */ /* 0x100fe2000000120d */
[----:B------:R-:W0:Y:S01]  /*58d0*/  LDC R24, c[0x0][0x618] ;  /* 0x00018600ff187b82 */ /* 0x000e220000000800 */
[----:B------:R-:W-:Y:S01]  /*58e0*/  I2FP.F32.U32 R8, R6 ;  /* 0x0000000600087245 */ /* 0x000fe20000201000 */
[----:B------:R-:W-:Y:S01]  /*58f0*/  ULDC UR4, c[0x0][0x150] ;  /* 0x0000540000047ab9 */ /* 0x000fe20000000800 */
[----:B------:R-:W-:Y:S02]  /*5900*/  SHF.R.U32.HI R7, RZ, R20, R13 ;  /* 0x00000014ff077219 */ /* 0x000fe4000001160d */
[----:B------:R-:W-:Y:S01]  /*5910*/  IADD3 R11, P0, RZ, -R14, RZ ;  /* 0x8000000eff0b7210 */ /* 0x000fe20007f1e0ff */
[----:B------:R-:W-:Y:S01]  /*5920*/  FMUL R13, R8, UR4 ;  /* 0x00000004080d7c20 */ /* 0x000fe20008400000 */
[----:B------:R-:W-:Y:S01]  /*5930*/  ULDC UR4, c[0x0][0x154] ;  /* 0x0000550000047ab9 */ /* 0x000fe20000000800 */
[----:B------:R-:W1:Y:S02]  /*5940*/  LDC.64 R26, c[0x0][0x640] ;  /* 0x00019000ff1a7b82 */ /* 0x000e640000000a00 */
[----:B------:R-:W-:-:S02]  /*5950*/  IMAD.X R7, RZ, RZ, ~R7, P0 ;  /* 0x000000ffff077224 */ /* 0x000fc400000e0e07 */
[----:B------:R-:W2:Y:S01]  /*5960*/  F2I.U32.TRUNC.NTZ R13, R13 ;  /* 0x0000000d000d7305 */ /* 0x000ea2000020f000 */
[----:B------:R-:W-:-:S03]  /*5970*/  IMAD.WIDE.U32 R8, R11, R22, R16 ;  /* 0x000000160b087225 */ /* 0x000fc600078e0010 */
[----:B------:R-:W3:Y:S01]  /*5980*/  LDC R15, c[0x0][0x144] ;  /* 0x00005100ff0f7b82 */ /* 0x000ee20000000800 */
[----:B------:R-:W-:-:S04]  /*5990*/  IMAD R10, R7, R22, RZ ;  /* 0x00000016070a7224 */ /* 0x000fc800078e02ff */
[----:B------:R-:W-:Y:S02]  /*59a0*/  IMAD R7, R11, R23, R10 ;  /* 0x000000170b077224 */ /* 0x000fe400078e020a */
[----:B------:R-:W-:Y:S01]  /*59b0*/  IMAD.MOV.U32 R10, RZ, RZ, -0x1 ;  /* 0xffffffffff0a7424 */ /* 0x000fe200078e00ff */
[----:B------:R-:W4:Y:S01]  /*59c0*/  LDC R20, c[0x0][0x608] ;  /* 0x00018200ff147b82 */ /* 0x000f220000000800 */
[----:B------:R-:W-:Y:S01]  /*59d0*/  IMAD.IADD R7, R9, 0x1, R7 ;  /* 0x0000000109077824 */ /* 0x000fe200078e0207 */
[----:B------:R-:W-:-:S04]  /*59e0*/  I2FP.F32.U32 R9, R5 ;  /* 0x0000000500097245 */ /* 0x000fc80000201000 */
[-C--:B0-----:R-:W-:Y:S01]  /*59f0*/  SHF.R.U64 R12, R8, R24.reuse, R7 ;  /* 0x00000018080c7219 */ /* 0x081fe20000001207 */
[----:B--2---:R-:W-:Y:S01]  /*5a00*/  IMAD.MOV R8, RZ, RZ, -R13 ;  /* 0x000000ffff087224 */ /* 0x004fe200078e0a0d */
[----:B------:R-:W0:Y:S01]  /*5a10*/  LDC R11, c[0x0][0x658] ;  /* 0x00019600ff0b7b82 */ /* 0x000e220000000800 */
[----:B-1----:R-:W-:Y:S01]  /*5a20*/  ISETP.NE.U32.AND P0, PT, R26, RZ, PT ;  /* 0x000000ff1a00720c */ /* 0x002fe20003f05070 */
[----:B------:R-:W-:Y:S01]  /*5a30*/  FMUL R9, R9, UR4 ;  /* 0x0000000409097c20 */ /* 0x000fe20008400000 */
[----:B------:R-:W-:Y:S02]  /*5a40*/  SHF.R.U32.HI R7, RZ, R24, R7 ;  /* 0x00000018ff077219 */ /* 0x000fe40000011607 */
[----:B------:R-:W-:-:S03]  /*5a50*/  ISETP.NE.AND.EX P0, PT, R27, RZ, PT, P0 ;  /* 0x000000ff1b00720c */ /* 0x000fc60003f05300 */
[----:B------:R-:W1:Y:S01]  /*5a60*/  LDC R22, c[0x0][0x148] ;  /* 0x00005200ff167b82 */ /* 0x000e620000000800 */
[----:B---3--:R-:W-:Y:S02]  /*5a70*/  IMAD R23, R15, R8, R6 ;  /* 0x000000080f177224 */ /* 0x008fe400078e0206 */
[----:B------:R-:W-:-:S05]  /*5a80*/  IMAD.MOV.U32 R8, RZ, RZ, 0x1 ;  /* 0x00000001ff087424 */ /* 0x000fca00078e00ff */
[----:B------:R-:W2:Y:S01]  /*5a90*/  LDC R21, c[0x0][0x600] ;  /* 0x00018000ff157b82 */ /* 0x000ea20000000800 */
[-CC-:B----4-:R-:W-:Y:S02]  /*5aa0*/  SHF.R.U64 R15, R12, R20.reuse, R7.reuse ;  /* 0x000000140c0f7219 */ /* 0x190fe40000001207 */
[----:B------:R-:W-:Y:S02]  /*5ab0*/  SHF.R.U32.HI R6, RZ, R20, R7 ;  /* 0x00000014ff067219 */ /* 0x000fe40000011607 */
[----:B------:R3:W4:Y:S03]  /*5ac0*/  F2I.U32.TRUNC.NTZ R20, R9 ;  /* 0x0000000900147305 */ /* 0x000726000020f000 */
[----:B------:R-:W1:Y:S01]  /*5ad0*/  LDC R25, c[0x0][0x648] ;  /* 0x00019200ff197b82 */ /* 0x000e620000000800 */
[-C--:B0-----:R-:W-:Y:S02]  /*5ae0*/  SHF.R.U64 R19, R15, R11.reuse, R6 ;  /* 0x0000000b0f137219 */ /* 0x081fe40000001206 */
[----:B------:R-:W-:-:S02]  /*5af0*/  SHF.L.U32 R10, R10, R11, RZ ;  /* 0x0000000b0a0a7219 */ /* 0x000fc400000006ff */
[-C--:B------:R-:W-:Y:S01]  /*5b00*/  SHF.R.U32.HI R7, RZ, R11.reuse, R6 ;  /* 0x0000000bff077219 */ /* 0x080fe20000011606 */
[----:B------:R-:W-:Y:S01]  /*5b10*/  IMAD.MOV.U32 R6, RZ, RZ, R19 ;  /* 0x000000ffff067224 */ /* 0x000fe200078e0013 */
[----:B------:R-:W-:Y:S01]  /*5b20*/  SHF.L.U32 R24, R8, R11, RZ ;  /* 0x0000000b08187219 */ /* 0x000fe200000006ff */
[----:B------:R-:W0:Y:S01]  /*5b30*/  LDC R28, c[0x0][0x638] ;  /* 0x00018e00ff1c7b82 */ /* 0x000e220000000800 */
[----:B------:R-:W-:-:S07]  /*5b40*/  LOP3.LUT R30, RZ, R10, RZ, 0x33, !PT ;  /* 0x0000000aff1e7212 */ /* 0x000fce00078e33ff */
[----:B------:R-:W0:Y:S01]  /*5b50*/  LDC R29, c[0x0][0x610] ;  /* 0x00018400ff1d7b82 */ /* 0x000e220000000800 */
[----:B---34-:R-:W-:Y:S05]  /*5b60*/  @!P0 BRA `(.L_x_97) ;  /* 0x0000000000288947 */ /* 0x018fea0003800000 */
[----:B------:R-:W3:Y:S02]  /*5b70*/  LDC R6, c[0x0][0x64c] ;  /* 0x00019300ff067b82 */ /* 0x000ee40000000800 */
[----:B---3--:R-:W-:-:S05]  /*5b80*/  IADD3 R11, P0, R19, R6, RZ ;  /* 0x00000006130b7210 */ /* 0x008fca0007f1e0ff */
        /* <DEDUP_REMOVED lines=8> */
.L_x_97:
[----:B------:R-:W-:Y:S01]  /*5c10*/  ISETP.NE.AND P0, PT, R2, 0x1, PT ;  /* 0x000000010200780c */ /* 0x000fe20003f05270 */
[----:B--2---:R-:W-:Y:S01]  /*5c20*/  VIADD R9, R21, 0xffffffff ;  /* 0xffffffff15097836 */ /* 0x004fe20000000000 */
[----:B-1----:R-:W-:Y:S01]  /*5c30*/  SHF.R.U64 R7, R6, R25, R7 ;  /* 0x0000001906077219 */ /* 0x002fe20000001207 */
[----:B------:R-:W-:Y:S01]  /*5c40*/  IMAD.MOV R20, RZ, RZ, -R20 ;  /* 0x000000ffff147224 */ /* 0x000fe200078e0a14 */
[----:B------:R-:W-:Y:S02]  /*5c50*/  LOP3.LUT R6, R15, R30, RZ, 0xc0, !PT ;  /* 0x0000001e0f067212 */ /* 0x000fe400078ec0ff */
[----:B------:R-:W-:Y:S01]  /*5c60*/  LOP3.LUT R12, R12, R9, RZ, 0xc0, !PT ;  /* 0x000000090c0c7212 */ /* 0x000fe200078ec0ff */
[----:B------:R-:W-:Y:S02]  /*5c70*/  IMAD.MOV R8, RZ, RZ, -R7 ;  /* 0x000000ffff087224 */ /* 0x000fe400078e0a07 */
[----:B------:R-:W-:Y:S02]  /*5c80*/  IMAD R6, R24, R7, R6 ;  /* 0x0000000718067224 */ /* 0x000fe400078e0206 */
[----:B------:R-:W-:-:S02]  /*5c90*/  IMAD.MOV.U32 R9, RZ, RZ, 0x1 ;  /* 0x00000001ff097424 */ /* 0x000fc400078e00ff */
[----:B------:R-:W-:Y:S02]  /*5ca0*/  @P0 IMAD R23, R22, R20, R5 ;  /* 0x0000001416170224 */ /* 0x000fe400078e0205 */
[----:B0-----:R-:W-:Y:S02]  /*5cb0*/  IMAD R5, R8, R28, R19 ;  /* 0x0000001c08057224 */ /* 0x001fe400078e0213 */
[----:B------:R-:W-:Y:S02]  /*5cc0*/  IMAD R19, R6, R29, R23 ;  /* 0x0000001d06137224 */ /* 0x000fe400078e0217 */
[----:B------:R-:W-:Y:S02]  /*5cd0*/  IMAD R6, R5, R21, R12 ;  /* 0x0000001505067224 */ /* 0x000fe400078e020c */
[----:B------:R-:W-:-:S03]  /*5ce0*/  IMAD.MOV.U32 R8, RZ, RZ, R14 ;  /* 0x000000ffff087224 */ /* 0x000fc600078e000e */
[----:B------:R-:W-:Y:S02]  /*5cf0*/  SEL R20, R6, R19, !P0 ;  /* 0x0000001306147207 */ /* 0x000fe40004000000 */
[----:B------:R-:W-:-:S07]  /*5d00*/  SEL R19, R19, R6, !P0 ;  /* 0x0000000613137207 */ /* 0x000fce0004000000 */
.L_x_95:
[----:B------:R-:W-:-:S08]  /*5d10*/  NOP ;  /* 0x0000000000007918 */ /* 0x000fd00000000000 */
[----:B------:R-:W0:-:S00]  /*5d20*/  USETMAXREG.DEALLOC.CTAPOOL 0x28 ;  /* 0x00000028000079c8 */ /* 0x000e0000080e0500 */
[----:B0-----:R-:W-:-:S13]  /*5d30*/  ISETP.NE.AND P0, PT, R0, RZ, PT ;  /* 0x000000ff0000720c */ /* 0x001fda0003f05270 */
[----:B------:R-:W-:Y:S05]  /*5d40*/  @P0 EXIT ;  /* 0x000000000000094d */ /* 0x000fea0003800000 */
[----:B------:R-:W-:Y:S01]  /*5d50*/  LOP3.LUT P0, RZ, R9, 0xff, RZ, 0xc0, !PT ;  /* 0x000000ff09ff7812 */ /* 0x000fe2000780c0ff */
[----:B------:R-:W-:Y:S02]  /*5d60*/  IMAD.MOV.U32 R0, RZ, RZ, 0x1 ;  /* 0x00000001ff007424 */ /* 0x000fe400078e00ff */
[----:B------:R-:W-:-:S10]  /*5d70*/  IMAD.MOV.U32 R12, RZ, RZ, RZ ;  /* 0x000000ffff0c7224 */ /* 0x000fd400078e00ff */
[----:B------:R-:W-:Y:S05]  /*5d80*/  @!P0 BRA `(.L_x_98) ;  /* 0x0000000c00148947 */ /* 0x000fea0003800000 */
[----:B------:R-:W0:Y:S01]  /*5d90*/  LDC R0, c[0x0][0x28c] ;  /* 0x0000a300ff007b82 */ /* 0x000e220000000800 */
[----:B------:R-:W-:Y:S01]  /*5da0*/  LOP3.LUT P0, RZ, R3, 0x1f, RZ, 0xc0, !PT ;  /* 0x0000001f03ff7812 */ /* 0x000fe2000780c0ff */
[----:B------:R-:W-:Y:S01]  /*5db0*/  ULDC UR5, c[0x0][0x658] ;  /* 0x0001960000057ab9 */ /* 0x000fe20000000800 */
[----:B------:R-:W-:Y:S01]  /*5dc0*/  UMOV UR6, 0xffffffff ;  /* 0xffffffff00067882 */ /* 0x000fe20000000000 */
[----:B------:R-:W-:Y:S01]  /*5dd0*/  BSSY B0, `(.L_x_98) ;  /* 0x00000c0000007945 */ /* 0x000fe20003800000 */
[----:B------:R-:W-:Y:S01]  /*5de0*/  USHF.L.U32 UR6, UR6, UR5, URZ ;  /* 0x0000000506067299 */ /* 0x000fe2000800063f */
[C---:B------:R-:W-:Y:S01]  /*5df0*/  ISETP.NE.AND P2, PT, R4.reuse, RZ, PT ;  /* 0x000000ff0400720c */ /* 0x040fe20003f45270 */
[----:B------:R-:W-:Y:S01]  /*5e00*/  IMAD.MOV.U32 R13, RZ, RZ, 0x1 ;  /* 0x00000001ff0d7424 */ /* 0x000fe200078e00ff */
[----:B------:R-:W-:Y:S01]  /*5e10*/  ISETP.NE.OR P0, PT, R4, RZ, !P0 ;  /* 0x000000ff0400720c */ /* 0x000fe20004705670 */
[----:B------:R-:W-:Y:S01]  /*5e20*/  IMAD.MOV.U32 R12, RZ, RZ, RZ ;  /* 0x000000ffff0c7224 */ /* 0x000fe200078e00ff */
[----:B------:R-:W-:Y:S01]  /*5e30*/  LOP3.LUT R11, R18, 0x2, RZ, 0xfc, !PT ;  /* 0x00000002120b7812 */ /* 0x000fe200078efcff */
[----:B------:R-:W-:Y:S01]  /*5e40*/  ULDC UR4, c[0x0][0x600] ;  /* 0x0001800000047ab9 */ /* 0x000fe20000000800 */
[----:B------:R-:W-:Y:S01]  /*5e50*/  UMOV UR7, 0x1 ;  /* 0x0000000100077882 */ /* 0x000fe20000000000 */
[----:B------:R-:W-:-:S02]  /*5e60*/  UIADD3 UR15, UR4, -0x1, URZ ;  /* 0xffffffff040f7890 */ /* 0x000fc4000fffe03f */
[----:B------:R-:W-:Y:S02]  /*5e70*/  USHF.L.U32 UR17, UR7, UR5, URZ ;  /* 0x0000000507117299 */ /* 0x000fe4000800063f */
[----:B------:R-:W-:Y:S01]  /*5e80*/  ULOP3.LUT UR16, URZ, UR6, URZ, 0x33, !UPT ;  /* 0x000000063f107292 */ /* 0x000fe2000f8e333f */
[----:B------:R-:W-:Y:S01]  /*5e90*/  ULDC.64 UR20, c[0x0][0x198] ;  /* 0x0000660000147ab9 */ /* 0x000fe20000000a00 */
[----:B0-----:R-:W-:-:S05]  /*5ea0*/  VIADD R0, R0, 0x3f ;  /* 0x0000003f00007836 */ /* 0x001fca0000000000 */
[----:B------:R-:W-:-:S04]  /*5eb0*/  SHF.R.S32.HI R3, RZ, 0x1f, R0 ;  /* 0x0000001fff037819 */ /* 0x000fc80000011400 */
[----:B------:R-:W-:Y:S01]  /*5ec0*/  LEA.HI R3, R3, R0, RZ, 0x6 ;  /* 0x0000000003037211 */ /* 0x000fe200078f30ff */
[----:B------:R-:W-:-:S03]  /*5ed0*/  IMAD.MOV.U32 R0, RZ, RZ, 0x1 ;  /* 0x00000001ff007424 */ /* 0x000fc600078e00ff */
[----:B------:R-:W-:-:S05]  /*5ee0*/  SHF.R.S32.HI R3, RZ, 0x6, R3 ;  /* 0x00000006ff037819 */ /* 0x000fca0000011403 */
[----:B------:R-:W-:-:S07]  /*5ef0*/  VIADD R10, R3, 0x1 ;  /* 0x00000001030a7836 */ /* 0x000fce0000000000 */
.L_x_110:
[----:B------:R-:W-:-:S03]  /*5f00*/  UMOV UR4, 0xffffffff ;  /* 0xffffffff00047882 */ /* 0x000fc60000000000 */
[----:B------:R-:W-:Y:S05]  /*5f10*/  BRA.DIV UR4, `(.L_x_99) ;  /* 0x0000000e04787947 */ /* 0x000fea000b800000 */
[----:B------:R-:W-:-:S13]  /*5f20*/  ELECT P6, URZ, PT ;  /* 0x00000000003f782f */ /* 0x000fda00038c0000 */
.L_x_120:
[----:B------:R-:W0:Y:S01]  /*5f30*/  LDC R4, c[0x0][0x28c] ;  /* 0x0000a300ff047b82 */ /* 0x000e220000000800 */
[----:B------:R-:W-:Y:S01]  /*5f40*/  BSSY B1, `(.L_x_100) ;  /* 0x0000037000017945 */ /* 0x000fe20003800000 */
[----:B0-----:R-:W-:-:S13]  /*5f50*/  ISETP.LT.OR P6, PT, R4, 0x1, !P6 ;  /* 0x000000010400780c */ /* 0x001fda00077c1670 */
[----:B------:R-:W-:Y:S05]  /*5f60*/  @P6 BRA `(.L_x_101) ;  /* 0x0000000000d06947 */ /* 0x000fea0003800000 */
[----:B------:R-:W-:Y:S02]  /*5f70*/  IMAD.SHL.U32 R20, R20, 0x10, RZ ;  /* 0x0000001014147824 */ /* 0x000fe400078e00ff */
[----:B------:R-:W-:Y:S02]  /*5f80*/  IMAD.SHL.U32 R19, R19, 0x200, RZ ;  /* 0x0000020013137824 */ /* 0x000fe400078e00ff */
[----:B------:R-:W-:Y:S02]  /*5f90*/  IMAD.MOV.U32 R21, RZ, RZ, RZ ;  /* 0x000000ffff157224 */ /* 0x000fe400078e00ff */
[----:B------:R-:W-:Y:S02]  /*5fa0*/  IMAD.MOV.U32 R4, RZ, RZ, R10 ;  /* 0x000000ffff047224 */ /* 0x000fe400078e000a */
[----:B------:R-:W-:Y:S02]  /*5fb0*/  IMAD.MOV.U32 R5, RZ, RZ, R0 ;  /* 0x000000ffff057224 */ /* 0x000fe400078e0000 */
[----:B------:R-:W-:-:S07]  /*5fc0*/  IMAD.MOV.U32 R6, RZ, RZ, R12 ;  /* 0x000000ffff067224 */ /* 0x000fce00078e000c */
.L_x_105:
[----:B------:R-:W0:Y:S01]  /*5fd0*/  S2R R14, SR_CgaCtaId ;  /* 0x00000000000e7919 */ /* 0x000e220000008800 */
[----:B------:R-:W-:Y:S01]  /*5fe0*/  MOV R7, 0x400 ;  /* 0x0000040000077802 */ /* 0x000fe20000000f00 */
[----:B------:R-:W1:Y:S03]  /*5ff0*/  @!P2 LDC R9, c[0x0][0x500] ;  /* 0x00014000ff09ab82 */ /* 0x000e660000000800 */
[----:B0-----:R-:W-:Y:S02]  /*6000*/  LEA R15, R14, R7, 0x18 ;  /* 0x000000070e0f7211 */ /* 0x001fe400078ec0ff */
[----:B------:R-:W-:-:S03]  /*6010*/  SHF.L.U32 R7, R5, 0x1f, RZ ;  /* 0x0000001f05077819 */ /* 0x000fc600000006ff */
[----:B------:R-:W-:-:S04]  /*6020*/  IMAD R14, R6, 0x8, R15 ;  /* 0x00000008060e7824 */ /* 0x000fc800078e020f */
[----:B------:R-:W0:Y:S02]  /*6030*/  SYNCS.PHASECHK.TRANS64.TRYWAIT P1, [R14+URZ+0x18], R7 ;  /* 0x000018070e0075a7 */ /* 0x000e24000802017f */
[----:B01----:R-:W-:Y:S05]  /*6040*/  @!P1 BRA `(.L_x_102) ;  /* 0x0000000c004c9947 */ /* 0x003fea0003800000 */
.L_x_121:
[----:B0-----:R-:W-:Y:S01]  /*6050*/  PRMT R7, R11, 0x9910, RZ ;  /* 0x000099100b077816 */ /* 0x001fe200000000ff */
[----:B------:R0:W-:Y:S03]  /*6060*/  @!P2 SYNCS.ARRIVE.TRANS64 RZ, [R14+URZ], R9 ;  /* 0x000000090effa9a7 */ /* 0x0001e6000800003f */
[----:B------:R-:W-:-:S13]  /*6070*/  ISETP.NE.AND P1, PT, R7, 0x2, PT ;  /* 0x000000020700780c */ /* 0x000fda0003f25270 */
[----:B0-----:R-:W-:Y:S05]  /*6080*/  @P1 BRA `(.L_x_103) ;  /* 0x0000000000041947 */ /* 0x001fea0003800000 */
[----:B------:R-:W-:Y:S01]  /*6090*/  BPT.TRAP 0x1 ;  /* 0x000000040000795c */ /* 0x000fe20000300000 */
.L_x_103:
[----:B------:R-:W-:Y:S05]  /*60a0*/  @P0 BRA `(.L_x_104) ;  /* 0x0000000000040947 */ /* 0x000fea0003800000 */
[----:B------:R-:W-:Y:S01]  /*60b0*/  BPT.TRAP 0x1 ;  /* 0x000000040000795c */ /* 0x000fe20000300000 */
.L_x_104:
[--C-:B------:R-:W-:Y:S01]  /*60c0*/  IMAD R7, R6, 0x10000, R15.reuse ;  /* 0x0001000006077824 */ /* 0x100fe200078e020f */
[----:B------:R-:W-:Y:S01]  /*60d0*/  R2UR UR9, R14 ;  /* 0x000000000e0972ca */ /* 0x000fe200000e0000 */
[----:B------:R-:W-:Y:S01]  /*60e0*/  IMAD R15, R6, 0x800, R15 ;  /* 0x00000800060f7824 */ /* 0x000fe200078e020f */
[----:B------:R-:W-:Y:S01]  /*60f0*/  UIADD3 UR4, UP0, UR20, 0xf0, URZ ;  /* 0x000000f014047890 */ /* 0x000fe2000ff1e03f */
[----:B------:R-:W-:Y:S01]  /*6100*/  VIADD R4, R4, 0xffffffff ;  /* 0xffffffff04047836 */ /* 0x000fe20000000000 */
[----:B------:R-:W-:Y:S01]  /*6110*/  R2UR UR5, R7 ;  /* 0x00000000070572ca */ /* 0x000fe200000e0000 */
[----:B------:R-:W-:Y:S01]  /*6120*/  UIADD3 UR22, UP1, UR20, 0x1f0, URZ ;  /* 0x000001f014167890 */ /* 0x000fe2000ff3e03f */
[----:B------:R-:W-:Y:S01]  /*6130*/  R2UR UR8, R15 ;  /* 0x000000000f0872ca */ /* 0x000fe200000e0000 */
[----:B------:R-:W-:Y:S01]  /*6140*/  VIADD R6, R6, 0x1 ;  /* 0x0000000106067836 */ /* 0x000fe20000000000 */
[----:B------:R-:W-:Y:S01]  /*6150*/  R2UR UR11, R19 ;  /* 0x00000000130b72ca */ /* 0x000fe200000e0000 */
[----:B------:R-:W-:Y:S01]  /*6160*/  UIADD3.X UR23, URZ, UR21, URZ, UP1, !UPT ;  /* 0x000000153f177290 */ /* 0x000fe20008ffe43f */
[C---:B------:R-:W-:Y:S01]  /*6170*/  R2UR UR10, R21.reuse ;  /* 0x00000000150a72ca */ /* 0x040fe200000e0000 */
[----:B------:R-:W-:Y:S01]  /*6180*/  UMOV UR6, 0x0 ;  /* 0x0000000000067882 */ /* 0x000fe20000000000 */
[----:B------:R-:W-:Y:S01]  /*6190*/  R2UR UR12, R8 ;  /* 0x00000000080c72ca */ /* 0x000fe200000e0000 */
[----:B------:R-:W-:Y:S01]  /*61a0*/  UMOV UR7, 0x10000000 ;  /* 0x1000000000077882 */ /* 0x000fe20000000000 */
[----:B------:R-:W-:Y:S01]  /*61b0*/  R2UR UR18, R20 ;  /* 0x00000000141272ca */ /* 0x000fe200000e0000 */
[----:B------:R-:W-:Y:S01]  /*61c0*/  VIADD R21, R21, 0x40 ;  /* 0x0000004015157836 */ /* 0x000fe20000000000 */
[----:B------:R-:W-:Y:S01]  /*61d0*/  ISETP.GT.AND P3, PT, R4, 0x1, PT ;  /* 0x000000010400780c */ /* 0x000fe20003f64270 */
[----:B------:R-:W-:Y:S01]  /*61e0*/  UIADD3 UR13, UR5, 0x100, URZ ;  /* 0x00000100050d7890 */ /* 0x000fe2000fffe03f */
[----:B------:R-:W-:Y:S01]  /*61f0*/  ISETP.NE.AND P1, PT, R6, 0x3, PT ;  /* 0x000000030600780c */ /* 0x000fe20003f25270 */
[----:B------:R-:W-:-:S02]  /*6200*/  UIADD3.X UR5, URZ, UR21, URZ, UP0, !UPT ;  /* 0x000000153f057290 */ /* 0x000fc400087fe43f */
[----:B------:R-:W-:Y:S01]  /*6210*/  UIADD3 UR14, UR8, 0x30100, URZ ;  /* 0x00030100080e7890 */ /* 0x000fe2000fffe03f */
[----:B------:R-:W-:Y:S02]  /*6220*/  SEL R14, RZ, 0x1, P1 ;  /* 0x00000001ff0e7807 */ /* 0x000fe40000800000 */
[----:B------:R-:W-:Y:S01]  /*6230*/  UMOV UR8, UR13 ;  /* 0x0000000d00087c82 */ /* 0x000fe20008000000 */
[----:B------:R-:W-:Y:S02]  /*6240*/  SEL R6, R6, RZ, P1 ;  /* 0x000000ff06067207 */ /* 0x000fe40000800000 */
[----:B------:R-:W-:Y:S01]  /*6250*/  LOP3.LUT R5, R5, R14, RZ, 0x3c, !PT ;  /* 0x0000000e05057212 */ /* 0x000fe200078e3cff */
[----:B------:R0:W-:Y:S02]  /*6260*/  UTMALDG.3D [UR8], [UR4], desc[UR6] ;  /* 0x00000608040075b4 */ /* 0x0001e40008011000 */
[----:B0-----:R-:W-:Y:S01]  /*6270*/  UMOV UR8, UR14 ;  /* 0x0000000e00087c82 */ /* 0x001fe20008000000 */
[----:B------:R-:W-:-:S02]  /*6280*/  UMOV UR11, UR18 ;  /* 0x00000012000b7c82 */ /* 0x000fc40008000000 */
[----:B------:R0:W-:Y:S02]  /*6290*/  UTMALDG.3D [UR8], [UR22], desc[UR6] ;  /* 0x00000608160075b4 */ /* 0x0001e40008011000 */
[----:B0-----:R-:W-:Y:S05]  /*62a0*/  @P3 BRA `(.L_x_105) ;  /* 0xfffffffc00483947 */ /* 0x001fea000383ffff */
.L_x_101:
[----:B------:R-:W-:Y:S05]  /*62b0*/  BSYNC B1 ;  /* 0x0000000000017941 */ /* 0x000fea0003800000 */
.L_x_100:
[----:B------:R-:W-:Y:S01]  /*62c0*/  LOP3.LUT P3, RZ, R13, 0xff, RZ, 0xc0, !PT ;  /* 0x000000ff0dff7812 */ /* 0x000fe2000786c0ff */
[----:B------:R-:W-:Y:S01]  /*62d0*/  IMAD.IADD R12, R3, 0x1, R12 ;  /* 0x00000001030c7824 */ /* 0x000fe200078e020c */
[----:B------:R-:W-:Y:S01]  /*62e0*/  IADD3 R16, P4, R16, UR36, RZ ;  /* 0x0000002410107c10 */ /* 0x000fe2000ff9e0ff */
[----:B------:R-:W-:Y:S01]  /*62f0*/  ULDC.64 UR4, c[0x0][0x650] ;  /* 0x0001940000047ab9 */ /* 0x000fe20000000a00 */
[----:B------:R-:W-:Y:S01]  /*6300*/  BSSY B1, `(.L_x_106) ;  /* 0x000006a000017945 */ /* 0x000fe20003800000 */
[----:B------:R-:W-:Y:S01]  /*6310*/  IMAD.MOV.U32 R19, RZ, RZ, -0x1 ;  /* 0xffffffffff137424 */ /* 0x000fe200078e00ff */
[----:B------:R-:W-:Y:S01]  /*6320*/  ISETP.GT.U32.AND P1, PT, R12, 0x2, PT ;  /* 0x000000020c00780c */ /* 0x000fe20003f24070 */
[----:B------:R-:W-:Y:S01]  /*6330*/  IMAD.MOV.U32 R20, RZ, RZ, -0x1 ;  /* 0xffffffffff147424 */ /* 0x000fe200078e00ff */
[----:B------:R-:W-:Y:S01]  /*6340*/  IADD3.X R17, R17, UR40, RZ, P4, !PT ;  /* 0x0000002811117c10 */ /* 0x000fe2000a7fe4ff */
[----:B------:R-:W-:Y:S01]  /*6350*/  IMAD.MOV.U32 R8, RZ, RZ, -0x1 ;  /* 0xffffffffff087424 */ /* 0x000fe200078e00ff */
[----:B------:R-:W-:-:S02]  /*6360*/  ISETP.LT.U32.AND P1, PT, R3, 0x3, P1 ;  /* 0x000000030300780c */ /* 0x000fc40000f21070 */
[----:B------:R-:W-:Y:S01]  /*6370*/  PRMT R13, RZ, 0x7610, R13 ;  /* 0x00007610ff0d7816 */ /* 0x000fe2000000000d */
[----:B------:R-:W0:Y:S01]  /*6380*/  @P3 S2R R5, SR_CgaCtaId ;  /* 0x0000000000053919 */ /* 0x000e220000008800 */
[----:B------:R-:W-:-:S04]  /*6390*/  @P3 MOV R4, 0x400 ;  /* 0x0000040000043802 */ /* 0x000fc80000000f00 */
[----:B0-----:R-:W-:Y:S01]  /*63a0*/  @P3 LEA R6, R5, R4, 0x18 ;  /* 0x0000000405063211 */ /* 0x001fe200078ec0ff */
[----:B------:R-:W-:-:S03]  /*63b0*/  IMAD.WIDE.U32 R4, R12, -0x55555555, RZ ;  /* 0xaaaaaaab0c047825 */ /* 0x000fc600078e00ff */
[----:B------:R0:W-:Y:S01]  /*63c0*/  @P3 SYNCS.ARRIVE.TRANS64.A1T0 RZ, [R6+URZ+0x48], RZ ;  /* 0x000048ff06ff39a7 */ /* 0x0001e2000810003f */
[----:B------:R-:W-:Y:S02]  /*63d0*/  ISETP.GE.U32.AND P3, PT, R3, 0x3, PT ;  /* 0x000000030300780c */ /* 0x000fe40003f66070 */
[----:B------:R-:W-:Y:S02]  /*63e0*/  SHF.R.U32.HI R7, RZ, 0x1, R5 ;  /* 0x00000001ff077819 */ /* 0x000fe40000011605 */
[----:B------:R-:W-:Y:S02]  /*63f0*/  SEL R5, RZ, 0x1, !P1 ;  /* 0x00000001ff057807 */ /* 0x000fe40004800000 */
[----:B------:R-:W-:Y:S01]  /*6400*/  ISETP.GE.U32.AND P1, PT, R16, UR4, PT ;  /* 0x0000000410007c0c */ /* 0x000fe2000bf26070 */
[----:B------:R-:W-:Y:S01]  /*6410*/  IMAD R12, R7, -0x3, R12 ;  /* 0xfffffffd070c7824 */ /* 0x000fe200078e020c */
[----:B------:R-:W-:Y:S02]  /*6420*/  LOP3.LUT R0, R0, R5, RZ, 0x3c, !PT ;  /* 0x0000000500007212 */ /* 0x000fe400078e3cff */
[----:B------:R-:W-:-:S02]  /*6430*/  ISETP.GE.U32.AND.EX P1, PT, R17, UR5, PT, P1 ;  /* 0x0000000511007c0c */ /* 0x000fc4000bf26110 */
[----:B------:R-:W-:Y:S02]  /*6440*/  PRMT R4, RZ, 0x7610, R4 ;  /* 0x00007610ff047816 */ /* 0x000fe40000000004 */
[----:B------:R-:W-:-:S09]  /*6450*/  @P3 LOP3.LUT R0, R0, 0x1, R7, 0x78, !PT ;  /* 0x0000000100003812 */ /* 0x000fd200078e7807 */
[----:B0-----:R-:W-:Y:S05]  /*6460*/  @P1 BRA `(.L_x_107) ;  /* 0x00000004004c1947 */ /* 0x001fea0003800000 */
[----:B------:R-:W-:Y:S01]  /*6470*/  ULDC.64 UR4, c[0x0][0x628] ;  /* 0x00018a0000047ab9 */ /* 0x000fe20000000a00 */
[----:B------:R-:W0:Y:S01]  /*6480*/  S2R R15, SR_CTAID.X ;  /* 0x00000000000f7919 */ /* 0x000e220000002500 */
[----:B------:R-:W-:Y:S01]  /*6490*/  ISETP.NE.U32.AND P1, PT, RZ, UR4, PT ;  /* 0x00000004ff007c0c */ /* 0x000fe2000bf25070 */
[----:B------:R-:W-:Y:S01]  /*64a0*/  ULDC UR7, c[0x0][0x630] ;  /* 0x00018c0000077ab9 */ /* 0x000fe20000000800 */
[----:B------:R-:W-:Y:S01]  /*64b0*/  IMAD.MOV.U32 R4, RZ, RZ, R16 ;  /* 0x000000ffff047224 */ /* 0x000fe200078e0010 */
[----:B------:R-:W1:Y:S01]  /*64c0*/  S2R R14, SR_CTAID.Y ;  /* 0x00000000000e7919 */ /* 0x000e620000002600 */
[----:B------:R-:W-:Y:S01]  /*64d0*/  ISETP.NE.AND.EX P1, PT, RZ, UR5, PT, P1 ;  /* 0x00000005ff007c0c */ /* 0x000fe2000bf25310 */
[----:B------:R-:W-:-:S12]  /*64e0*/  IMAD.MOV.U32 R5, RZ, RZ, R17 ;  /* 0x000000ffff057224 */ /* 0x000fd800078e0011 */
[----:B------:R-:W-:Y:S05]  /*64f0*/  @!P1 BRA `(.L_x_108) ;  /* 0x0000000000289947 */ /* 0x000fea0003800000 */
[----:B------:R-:W-:Y:S02]  /*6500*/  ULDC UR6, c[0x0][0x634] ;  /* 0x00018d0000067ab9 */ /* 0x000fe40000000800 */
[----:B------:R-:W-:-:S05]  /*6510*/  IADD3 R9, P1, R16, UR6, RZ ;  /* 0x0000000610097c10 */ /* 0x000fca000ff3e0ff */
[----:B------:R-:W-:-:S04]  /*6520*/  IMAD.X R19, RZ, RZ, R17, P1 ;  /* 0x000000ffff137224 */ /* 0x000fc800008e0611 */
[----:B------:R-:W-:-:S04]  /*6530*/  IMAD.WIDE.U32 R6, R19, UR4, RZ ;  /* 0x0000000413067c25 */ /* 0x000fc8000f8e00ff */
[----:B------:R-:W-:-:S04]  /*6540*/  IMAD.WIDE.U32 R6, P1, R9, UR5, R6 ;  /* 0x0000000509067c25 */ /* 0x000fc8000f820006 */
[----:B------:R-:W-:-:S04]  /*6550*/  IMAD.WIDE.U32 R8, R9, UR4, RZ ;  /* 0x0000000409087c25 */ /* 0x000fc8000f8e00ff */
[----:B------:R-:W-:Y:S01]  /*6560*/  IMAD.X R5, RZ, RZ, RZ, P1 ;  /* 0x000000ffff057224 */ /* 0x000fe200008e06ff */
[----:B------:R-:W-:Y:S01]  /*6570*/  IADD3 RZ, P1, R9, R6, RZ ;  /* 0x0000000609ff7210 */ /* 0x000fe20007f3e0ff */
[----:B------:R-:W-:-:S04]  /*6580*/  IMAD.MOV.U32 R4, RZ, RZ, R7 ;  /* 0x000000ffff047224 */ /* 0x000fc800078e0007 */
[----:B------:R-:W-:-:S08]  /*6590*/  IMAD.WIDE.U32.X R4, R19, UR5, R4, P1 ;  /* 0x0000000513047c25 */ /* 0x000fd000088e0404 */
.L_x_108:
[--C-:B------:R-:W-:Y:S01]  /*65a0*/  SHF.R.U64 R8, R4, UR7, R5.reuse ;  /* 0x0000000704087c19 */ /* 0x100fe20008001205 */
[----:B------:R-:W-:Y:S01]  /*65b0*/  ULDC.64 UR4, c[0x0][0x620] ;  /* 0x0001880000047ab9 */ /* 0x000fe20000000a00 */
[----:B------:R-:W-:Y:S01]  /*65c0*/  SHF.R.U32.HI R4, RZ, UR7, R5 ;  /* 0x00000007ff047c19 */ /* 0x000fe20008011605 */
[----:B------:R-:W2:Y:S01]  /*65d0*/  LDC R24, c[0x0][0x144] ;  /* 0x00005100ff187b82 */ /* 0x000ea20000000800 */
[----:B------:R-:W-:Y:S01]  /*65e0*/  IADD3 R7, P1, RZ, -R8, RZ ;  /* 0x80000008ff077210 */ /* 0x000fe20007f3e0ff */
[----:B------:R-:W-:Y:S01]  /*65f0*/  ULDC.64 UR8, c[0x0][0x640] ;  /* 0x0001900000087ab9 */ /* 0x000fe20000000a00 */
[----:B0-----:R-:W-:Y:S01]  /*6600*/  I2FP.F32.U32 R9, R15 ;  /* 0x0000000f00097245 */ /* 0x001fe20000201000 */
[----:B------:R-:W-:Y:S02]  /*6610*/  ULDC UR6, c[0x0][0x608] ;  /* 0x0001820000067ab9 */ /* 0x000fe40000000800 */
[----:B------:R-:W-:Y:S01]  /*6620*/  IMAD.X R4, RZ, RZ, ~R4, P1 ;  /* 0x000000ffff047224 */ /* 0x000fe200008e0e04 */
[----:B------:R-:W-:Y:S01]  /*6630*/  ISETP.NE.U32.AND P1, PT, RZ, UR8, PT ;  /* 0x00000008ff007c0c */ /* 0x000fe2000bf25070 */
[----:B------:R-:W0:Y:S02]  /*6640*/  LDC R21, c[0x0][0x148] ;  /* 0x00005200ff157b82 */ /* 0x000e240000000800 */
[----:B------:R-:W-:Y:S01]  /*6650*/  IMAD R6, R4, UR4, RZ ;  /* 0x0000000404067c24 */ /* 0x000fe2000f8e02ff */
[----:B------:R-:W-:Y:S01]  /*6660*/  ISETP.NE.AND.EX P1, PT, RZ, UR9, PT, P1 ;  /* 0x00000009ff007c0c */ /* 0x000fe2000bf25310 */
[----:B------:R-:W-:Y:S01]  /*6670*/  IMAD.WIDE.U32 R4, R7, UR4, R16 ;  /* 0x0000000407047c25 */ /* 0x000fe2000f8e0010 */
[----:B------:R-:W-:-:S03]  /*6680*/  ULDC UR4, c[0x0][0x150] ;  /* 0x0000540000047ab9 */ /* 0x000fc60000000800 */
[----:B------:R-:W-:Y:S02]  /*6690*/  IMAD R7, R7, UR5, R6 ;  /* 0x0000000507077c24 */ /* 0x000fe4000f8e0206 */
[----:B------:R-:W-:Y:S01]  /*66a0*/  FMUL R6, R9, UR4 ;  /* 0x0000000409067c20 */ /* 0x000fe20008400000 */
[----:B------:R-:W-:Y:S01]  /*66b0*/  ULDC UR4, c[0x0][0x618] ;  /* 0x0001860000047ab9 */ /* 0x000fe20000000800 */
[----:B------:R-:W-:Y:S01]  /*66c0*/  ULDC UR5, c[0x0][0x154] ;  /* 0x0000550000057ab9 */ /* 0x000fe20000000800 */
[----:B------:R-:W-:-:S03]  /*66d0*/  IMAD.IADD R5, R5, 0x1, R7 ;  /* 0x0000000105057824 */ /* 0x000fc600078e0207 */
[----:B------:R-:W3:Y:S02]  /*66e0*/  F2I.U32.TRUNC.NTZ R6, R6 ;  /* 0x0000000600067305 */ /* 0x000ee4000020f000 */
[----:B------:R-:W-:Y:S02]  /*66f0*/  SHF.R.U64 R9, R4, UR4, R5 ;  /* 0x0000000404097c19 */ /* 0x000fe40008001205 */
[----:B-1----:R-:W-:-:S05]  /*6700*/  I2FP.F32.U32 R4, R14 ;  /* 0x0000000e00047245 */ /* 0x002fca0000201000 */
[----:B------:R-:W-:Y:S01]  /*6710*/  FMUL R22, R4, UR5 ;  /* 0x0000000504167c20 */ /* 0x000fe20008400000 */
[----:B------:R-:W-:Y:S01]  /*6720*/  SHF.R.U32.HI R4, RZ, UR4, R5 ;  /* 0x00000004ff047c19 */ /* 0x000fe20008011605 */
[----:B------:R-:W-:-:S03]  /*6730*/  ULDC UR4, c[0x0][0x658] ;  /* 0x0001960000047ab9 */ /* 0x000fc60000000800 */
[--C-:B------:R-:W-:Y:S01]  /*6740*/  SHF.R.U64 R20, R9, UR6, R4.reuse ;  /* 0x0000000609147c19 */ /* 0x100fe20008001204 */
[----:B------:R-:W1:Y:S01]  /*6750*/  F2I.U32.TRUNC.NTZ R22, R22 ;  /* 0x0000001600167305 */ /* 0x000e62000020f000 */
[----:B------:R-:W-:Y:S01]  /*6760*/  SHF.R.U32.HI R5, RZ, UR6, R4 ;  /* 0x00000006ff057c19 */ /* 0x000fe20008011604 */
[----:B---3--:R-:W-:-:S03]  /*6770*/  IMAD.MOV R6, RZ, RZ, -R6 ;  /* 0x000000ffff067224 */ /* 0x008fc600078e0a06 */
[----:B------:R-:W-:Y:S01]  /*6780*/  SHF.R.U64 R19, R20, UR4, R5 ;  /* 0x0000000414137c19 */ /* 0x000fe20008001205 */
[----:B--2---:R-:W-:Y:S01]  /*6790*/  IMAD R15, R24, R6, R15 ;  /* 0x00000006180f7224 */ /* 0x004fe200078e020f */
[----:B------:R-:W-:-:S03]  /*67a0*/  SHF.R.U32.HI R23, RZ, UR4, R5 ;  /* 0x00000004ff177c19 */ /* 0x000fc60008011605 */
[----:B------:R-:W-:Y:S02]  /*67b0*/  IMAD.MOV.U32 R4, RZ, RZ, R19 ;  /* 0x000000ffff047224 */ /* 0x000fe400078e0013 */
[----:B------:R-:W-:Y:S01]  /*67c0*/  IMAD.MOV.U32 R5, RZ, RZ, R23 ;  /* 0x000000ffff057224 */ /* 0x000fe200078e0017 */
[----:B-1----:R-:W-:Y:S06]  /*67d0*/  @!P1 BRA `(.L_x_109) ;  /* 0x0000000000289947 */ /* 0x002fec0003800000 */
[----:B------:R-:W-:Y:S02]  /*67e0*/  ULDC UR4, c[0x0][0x64c] ;  /* 0x0001930000047ab9 */ /* 0x000fe40000000800 */
[----:B------:R-:W-:-:S05]  /*67f0*/  IADD3 R5, P1, R19, UR4, RZ ;  /* 0x0000000413057c10 */ /* 0x000fca000ff3e0ff */
[----:B------:R-:W-:-:S04]  /*6800*/  IMAD.X R23, RZ, RZ, R23, P1 ;  /* 0x000000ffff177224 */ /* 0x000fc800008e0617 */
[----:B------:R-:W-:-:S04]  /*6810*/  IMAD.WIDE.U32 R6, R23, UR8, RZ ;  /* 0x0000000817067c25 */ /* 0x000fc8000f8e00ff */
[----:B------:R-:W-:-:S04]  /*6820*/  IMAD.WIDE.U32 R6, P1, R5, UR9, R6 ;  /* 0x0000000905067c25 */ /* 0x000fc8000f820006 */
[----:B------:R-:W-:-:S04]  /*6830*/  IMAD.WIDE.U32 R4, R5, UR8, RZ ;  /* 0x0000000805047c25 */ /* 0x000fc8000f8e00ff */
[----:B------:R-:W-:Y:S01]  /*6840*/  IMAD.MOV.U32 R4, RZ, RZ, R7 ;  /* 0x000000ffff047224 */ /* 0x000fe200078e0007 */
[----:B------:R-:W-:Y:S01]  /*6850*/  IADD3 RZ, P3, R5, R6, RZ ;  /* 0x0000000605ff7210 */ /* 0x000fe20007f7e0ff */
[----:B------:R-:W-:-:S04]  /*6860*/  IMAD.X R5, RZ, RZ, RZ, P1 ;  /* 0x000000ffff057224 */ /* 0x000fc800008e06ff */
[----:B------:R-:W-:-:S08]  /*6870*/  IMAD.WIDE.U32.X R4, R23, UR9, R4, P3 ;  /* 0x0000000917047c25 */ /* 0x000fd000098e0404 */
.L_x_109:
[----:B------:R-:W-:Y:S01]  /*6880*/  ISETP.NE.AND P1, PT, R2, 0x1, PT ;  /* 0x000000010200780c */ /* 0x000fe20003f25270 */
[----:B------:R-:W-:Y:S01]  /*6890*/  ULDC UR4, c[0x0][0x648] ;  /* 0x0001920000047ab9 */ /* 0x000fe20000000800 */
[----:B------:R-:W-:Y:S01]  /*68a0*/  LOP3.LUT R20, R20, UR16, RZ, 0xc0, !PT ;  /* 0x0000001014147c12 */ /* 0x000fe2000f8ec0ff */
[----:B------:R-:W-:Y:S01]  /*68b0*/  IMAD.MOV R22, RZ, RZ, -R22 ;  /* 0x000000ffff167224 */ /* 0x000fe200078e0a16 */
[----:B------:R-:W-:Y:S01]  /*68c0*/  SHF.R.U64 R5, R4, UR4, R5 ;  /* 0x0000000404057c19 */ /* 0x000fe20008001205 */
[----:B------:R-:W-:Y:S01]  /*68d0*/  ULDC UR4, c[0x0][0x638] ;  /* 0x00018e0000047ab9 */ /* 0x000fe20000000800 */
[----:B------:R-:W-:Y:S01]  /*68e0*/  LOP3.LUT R6, R9, UR15, RZ, 0xc0, !PT ;  /* 0x0000000f09067c12 */ /* 0x000fe2000f8ec0ff */
[----:B------:R-:W-:Y:S02]  /*68f0*/  ULDC UR5, c[0x0][0x610] ;  /* 0x0001840000057ab9 */ /* 0x000fe40000000800 */
[----:B------:R-:W-:Y:S02]  /*6900*/  IMAD.MOV R4, RZ, RZ, -R5 ;  /* 0x000000ffff047224 */ /* 0x000fe400078e0a05 */
[----:B------:R-:W-:-:S02]  /*6910*/  IMAD R20, R5, UR17, R20 ;  /* 0x0000001105147c24 */ /* 0x000fc4000f8e0214 */
[----:B0-----:R-:W-:Y:S02]  /*6920*/  @P1 IMAD R15, R21, R22, R14 ;  /* 0x00000016150f1224 */ /* 0x001fe400078e020e */
[----:B------:R-:W-:Y:S01]  /*6930*/  IMAD R19, R4, UR4, R19 ;  /* 0x0000000404137c24 */ /* 0x000fe2000f8e0213 */
[----:B------:R-:W-:Y:S01]  /*6940*/  ULDC UR4, c[0x0][0x600] ;  /* 0x0001800000047ab9 */ /* 0x000fe20000000800 */
[----:B------:R-:W-:Y:S02]  /*6950*/  IMAD R15, R20, UR5, R15 ;  /* 0x00000005140f7c24 */ /* 0x000fe4000f8e020f */
[----:B------:R-:W-:Y:S02]  /*6960*/  IMAD R6, R19, UR4, R6 ;  /* 0x0000000413067c24 */ /* 0x000fe4000f8e0206 */
[----:B------:R-:W-:-:S03]  /*6970*/  IMAD.MOV.U32 R4, RZ, RZ, 0x1 ;  /* 0x00000001ff047424 */ /* 0x000fc600078e00ff */
[----:B------:R-:W-:Y:S02]  /*6980*/  SEL R20, R6, R15, !P1 ;  /* 0x0000000f06147207 */ /* 0x000fe40004800000 */
[----:B------:R-:W-:-:S07]  /*6990*/  SEL R19, R15, R6, !P1 ;  /* 0x000000060f137207 */ /* 0x000fce0004800000 */
.L_x_107:
[----:B------:R-:W-:Y:S05]  /*69a0*/  BSYNC B1 ;  /* 0x0000000000017941 */ /* 0x000fea0003800000 */
.L_x_106:
[----:B------:R-:W-:-:S13]  /*69b0*/  LOP3.LUT P1, RZ, R4, 0xff, RZ, 0xc0, !PT ;  /* 0x000000ff04ff7812 */ /* 0x000fda000782c0ff */
[----:B------:R-:W-:Y:S05]  /*69c0*/  @P1 BRA `(.L_x_110) ;  /* 0xfffffff4004c1947 */ /* 0x000fea000383ffff */
[----:B------:R-:W-:Y:S05]  /*69d0*/  BSYNC B0 ;  /* 0x0000000000007941 */ /* 0x000fea0003800000 */
.L_x_98:
[----:B------:R-:W-:-:S03]  /*69e0*/  UMOV UR4, 0xffffffff ;  /* 0xffffffff00047882 */ /* 0x000fc60000000000 */
[----:B------:R-:W-:Y:S05]  /*69f0*/  BRA.DIV UR4, `(.L_x_111) ;  /* 0x0000000204f47947 */ /* 0x000fea000b800000 */
[----:B------:R-:W-:-:S13]  /*6a00*/  ELECT P6, URZ, PT ;  /* 0x00000000003f782f */ /* 0x000fda00038c0000 */
.L_x_124:
[----:B------:R-:W-:Y:S04]  /*6a10*/  BSSY B0, `(.L_x_112) ;  /* 0x0000022000007945 */ /* 0x000fe80003800000 */
[----:B------:R-:W-:Y:S05]  /*6a20*/  @!P6 BRA `(.L_x_113) ;  /* 0x000000000080e947 */ /* 0x000fea0003800000 */
[----:B------:R-:W-:-:S04]  /*6a30*/  LOP3.LUT R18, R18, 0x2, RZ, 0xfc, !PT ;  /* 0x0000000212127812 */ /* 0x000fc800078efcff */
[----:B------:R-:W-:-:S13]  /*6a40*/  ISETP.NE.AND P0, PT, R18, 0x3, PT ;  /* 0x000000031200780c */ /* 0x000fda0003f05270 */
[----:B------:R-:W-:Y:S05]  /*6a50*/  @!P0 BRA `(.L_x_114) ;  /* 0x0000000000048947 */ /* 0x000fea0003800000 */
[----:B------:R-:W-:Y:S01]  /*6a60*/  BPT.TRAP 0x1 ;  /* 0x000000040000795c */ /* 0x000fe20000300000 */
.L_x_114:
[----:B------:R-:W0:Y:S01]  /*6a70*/  S2R R3, SR_CgaCtaId ;  /* 0x0000000000037919 */ /* 0x000e220000008800 */
[----:B------:R-:W-:-:S04]  /*6a80*/  MOV R2, 0x400 ;  /* 0x0000040000027802 */ /* 0x000fc80000000f00 */
[----:B0-----:R-:W-:Y:S02]  /*6a90*/  LEA R3, R3, R2, 0x18 ;  /* 0x0000000203037211 */ /* 0x001fe400078ec0ff */
[----:B------:R-:W-:-:S03]  /*6aa0*/  SHF.L.U32 R2, R0, 0x1f, RZ ;  /* 0x0000001f00027819 */ /* 0x000fc600000006ff */
[----:B------:R-:W-:-:S04]  /*6ab0*/  VIADD R3, R3, 0x18 ;  /* 0x0000001803037836 */ /* 0x000fc80000000000 */
[C---:B------:R-:W-:Y:S02]  /*6ac0*/  IMAD R7, R12.reuse, 0x8, R3 ;  /* 0x000000080c077824 */ /* 0x040fe400078e0203 */
[----:B------:R-:W-:Y:S02]  /*6ad0*/  VIADD R12, R12, 0x1 ;  /* 0x000000010c0c7836 */ /* 0x000fe40000000000 */
[----:B------:R-:W0:Y:S03]  /*6ae0*/  SYNCS.PHASECHK.TRANS64.TRYWAIT P0, [R7+URZ], R2 ;  /* 0x00000002070075a7 */ /* 0x000e26000800017f */
[----:B------:R-:W-:-:S04]  /*6af0*/  ISETP.NE.AND P1, PT, R12, 0x3, PT ;  /* 0x000000030c00780c */ /* 0x000fc80003f25270 */
[----:B------:R-:W-:Y:S02]  /*6b00*/  SEL R5, RZ, 0x1, P1 ;  /* 0x00000001ff057807 */ /* 0x000fe40000800000 */
[----:B------:R-:W-:Y:S02]  /*6b10*/  SEL R12, R12, RZ, P1 ;  /* 0x000000ff0c0c7207 */ /* 0x000fe40000800000 */
[----:B------:R-:W-:-:S03]  /*6b20*/  LOP3.LUT R5, R0, R5, RZ, 0x3c, !PT ;  /* 0x0000000500057212 */ /* 0x000fc600078e3cff */
[----:B------:R-:W-:Y:S01]  /*6b30*/  IMAD R9, R12, 0x8, R3 ;  /* 0x000000080c097824 */ /* 0x000fe200078e0203 */
[----:B------:R-:W-:Y:S01]  /*6b40*/  SHF.L.U32 R4, R5, 0x1f, RZ ;  /* 0x0000001f05047819 */ /* 0x000fe200000006ff */
[----:B0-----:R-:W-:Y:S06]  /*6b50*/  @!P0 BRA `(.L_x_115) ;  /* 0x0000000000bc8947 */ /* 0x001fec0003800000 */
.L_x_125:
[----:B------:R-:W1:Y:S01]  /*6b60*/  SYNCS.PHASECHK.TRANS64.TRYWAIT P0, [R9+URZ], R4 ;  /* 0x00000004090075a7 */ /* 0x000e62000800017f */
[----:B------:R-:W-:-:S05]  /*6b70*/  VIADD R0, R12, 0x1 ;  /* 0x000000010c007836 */ /* 0x000fca0000000000 */
[----:B------:R-:W-:-:S04]  /*6b80*/  ISETP.NE.AND P1, PT, R0, 0x3, PT ;  /* 0x000000030000780c */ /* 0x000fc80003f25270 */
[----:B0-----:R-:W-:Y:S02]  /*6b90*/  SEL R2, RZ, 0x1, P1 ;  /* 0x00000001ff027807 */ /* 0x001fe40000800000 */
[----:B------:R-:W-:Y:S02]  /*6ba0*/  SEL R0, R0, RZ, P1 ;  /* 0x000000ff00007207 */ /* 0x000fe40000800000 */
[----:B------:R-:W-:Y:S01]  /*6bb0*/  LOP3.LUT R2, R5, R2, RZ, 0x3c, !PT ;  /* 0x0000000205027212 */ /* 0x000fe200078e3cff */
[----:B-1----:R-:W-:Y:S06]  /*6bc0*/  @!P0 BRA `(.L_x_116) ;  /* 0x0000000000b48947 */ /* 0x002fec0003800000 */
.L_x_126:
[----:B------:R-:W-:Y:S01]  /*6bd0*/  IMAD R3, R0, 0x8, R3 ;  /* 0x0000000800037824 */ /* 0x000fe200078e0203 */
[----:B------:R-:W-:-:S07]  /*6be0*/  SHF.L.U32 R0, R2, 0x1f, RZ ;  /* 0x0000001f02007819 */ /* 0x000fce00000006ff */
.L_x_117:
[----:B-1----:R1:W2:Y:S02]  /*6bf0*/  SYNCS.PHASECHK.TRANS64.TRYWAIT P0, [R3+URZ], R0 ;  /* 0x00000000030075a7 */ /* 0x0022a4000800017f */
[----:B--2---:R-:W-:Y:S05]  /*6c00*/  @!P0 NANOSLEEP.SYNCS 0x989680 ;  /* 0x009896800000895d */ /* 0x004fea0003900000 */
[----:B------:R-:W2:Y:S02]  /*6c10*/  @!P0 SYNCS.PHASECHK.TRANS64 P0, [R3+URZ], R0 ;  /* 0x00000000030085a7 */ /* 0x000ea4000800007f */
[----:B--2---:R-:W-:Y:S05]  /*6c20*/  @!P0 BRA `(.L_x_117) ;  /* 0xfffffffc00f08947 */ /* 0x004fea000383ffff */
.L_x_113:
[----:B------:R-:W-:Y:S05]  /*6c30*/  BSYNC B0 ;  /* 0x0000000000007941 */ /* 0x000fea0003800000 */
.L_x_112:
[----:B------:R-:W-:Y:S05]  /*6c40*/  EXIT ;  /* 0x000000000000794d */ /* 0x000fea0003800000 */
.L_x_17:
[----:B-1----:R1:W2:Y:S02]  /*6c50*/  SYNCS.PHASECHK.TRANS64.TRYWAIT P1, [R3+URZ], R0 ;  /* 0x00000000030075a7 */ /* 0x0022a4000802017f */
[----:B--2---:R-:W-:Y:S05]  /*6c60*/  @!P1 NANOSLEEP.SYNCS 0x989680 ;  /* 0x009896800000995d */ /* 0x004fea0003900000 */
[----:B------:R-:W2:Y:S02]  /*6c70*/  @!P1 SYNCS.PHASECHK.TRANS64 P1, [R3+URZ], R0 ;  /* 0x00000000030095a7 */ /* 0x000ea4000802007f */
[----:B--2---:R-:W-:Y:S05]  /*6c80*/  @!P1 BRA `(.L_x_17) ;  /* 0xfffffffc00f09947 */ /* 0x004fea000383ffff */
[----:B------:R-:W-:Y:S05]  /*6c90*/  BRA `(.L_x_16) ;  /* 0xffffffa800207947 */ /* 0x000fea000383ffff */
.L_x_22:
[----:B-1----:R-:W-:-:S04]  /*6ca0*/  IMAD.U32 R4, RZ, RZ, UR8 ;  /* 0x00000008ff047e24 */ /* 0x002fc8000f8e00ff */
[----:B------:R1:W2:Y:S03]  /*6cb0*/  SYNCS.PHASECHK.TRANS64.TRYWAIT P1, [R4+URZ], R3 ;  /* 0x00000003040075a7 */ /* 0x0002a6000802017f */
[----:B--2---:R-:W-:Y:S05]  /*6cc0*/  @!P1 NANOSLEEP.SYNCS 0x989680 ;  /* 0x009896800000995d */ /* 0x004fea0003900000 */
[----:B------:R-:W2:Y:S02]  /*6cd0*/  @!P1 SYNCS.PHASECHK.TRANS64 P1, [R4+URZ], R3 ;  /* 0x00000003040095a7 */ /* 0x000ea4000802007f */
[----:B--2---:R-:W-:Y:S05]  /*6ce0*/  @!P1 BRA `(.L_x_22) ;  /* 0xfffffffc00ec9947 */ /* 0x004fea000383ffff */
[----:B------:R-:W-:Y:S05]  /*6cf0*/  BRA `(.L_x_21) ;  /* 0xffffffb0000c7947 */ /* 0x000fea000383ffff */
.L_x_99:
[----:B------:R-:W-:Y:S01]  /*6d00*/  BSSY B1, `(.L_x_118) ;  /* 0x0000006000017945 */ /* 0x000fe20003800000 */
[----:B------:R-:W-:-:S07]  /*6d10*/  IMAD.MOV.U32 R15, RZ, RZ, -0x1 ;  /* 0xffffffffff0f7424 */ /* 0x000fce00078e00ff */
[----:B------:R-:W-:Y:S05]  /*6d20*/  WARPSYNC.COLLECTIVE R15, `(.L_x_119) ;  /* 0x000000000f0c7348 */ /* 0x000fea0003c00000 */
[----:B------:R-:W-:Y:S02]  /*6d30*/  ELECT P6, UR62, PT ;  /* 0x00000000003e782f */ /* 0x000fe400038c0000 */
[----:B------:R-:W-:Y:S01]  /*6d40*/  MOV R14, UR62 ;  /* 0x0000003e000e7c02 */ /* 0x000fe20008000f00 */
[----:B------:R-:W-:Y:S10]  /*6d50*/  ENDCOLLECTIVE ;  /* 0x000000000000791b */ /* 0x000ff40003800000 */
.L_x_119:
[----:B------:R-:W-:Y:S05]  /*6d60*/  BSYNC B1 ;  /* 0x0000000000017941 */ /* 0x000fea0003800000 */
.L_x_118:
[----:B------:R-:W-:Y:S05]  /*6d70*/  BRA `(.L_x_120) ;  /* 0xfffffff0006c7947 */ /* 0x000fea000383ffff */
.L_x_102:
[----:B0-----:R0:W1:Y:S02]  /*6d80*/  SYNCS.PHASECHK.TRANS64.TRYWAIT P1, [R14+URZ+0x18], R7 ;  /* 0x000018070e0075a7 */ /* 0x001064000802017f */
[----:B-1----:R-:W-:Y:S05]  /*6d90*/  @!P1 NANOSLEEP.SYNCS 0x989680 ;  /* 0x009896800000995d */ /* 0x002fea0003900000 */
[----:B------:R-:W1:Y:S02]  /*6da0*/  @!P1 SYNCS.PHASECHK.TRANS64 P1, [R14+URZ+0x18], R7 ;  /* 0x000018070e0095a7 */ /* 0x000e64000802007f */
[----:B-1----:R-:W-:Y:S05]  /*6db0*/  @!P1 BRA `(.L_x_102) ;  /* 0xfffffffc00f09947 */ /* 0x002fea000383ffff */
[----:B------:R-:W-:Y:S05]  /*6dc0*/  BRA `(.L_x_121) ;  /* 0xfffffff000a07947 */ /* 0x000fea000383ffff */
.L_x_111:
[----:B------:R-:W-:Y:S01]  /*6dd0*/  BSSY B0, `(.L_x_122) ;  /* 0x0000006000007945 */ /* 0x000fe20003800000 */
[----:B------:R-:W-:-:S07]  /*6de0*/  IMAD.MOV.U32 R15, RZ, RZ, -0x1 ;  /* 0xffffffffff0f7424 */ /* 0x000fce00078e00ff */
[----:B------:R-:W-:Y:S05]  /*6df0*/  WARPSYNC.COLLECTIVE R15, `(.L_x_123) ;  /* 0x000000000f0c7348 */ /* 0x000fea0003c00000 */
[----:B------:R-:W-:Y:S02]  /*6e00*/  ELECT P6, UR62, PT ;  /* 0x00000000003e782f */ /* 0x000fe400038c0000 */
[----:B------:R-:W-:Y:S01]  /*6e10*/  MOV R14, UR62 ;  /* 0x0000003e000e7c02 */ /* 0x000fe20008000f00 */
[----:B------:R-:W-:Y:S10]  /*6e20*/  ENDCOLLECTIVE ;  /* 0x000000000000791b */ /* 0x000ff40003800000 */
.L_x_123:
[----:B------:R-:W-:Y:S05]  /*6e30*/  BSYNC B0 ;  /* 0x0000000000007941 */ /* 0x000fea0003800000 */
.L_x_122:
[----:B------:R-:W-:Y:S05]  /*6e40*/  BRA `(.L_x_124) ;  /* 0xfffffff800f07947 */ /* 0x000fea000383ffff */
.L_x_115:
[----:B0-----:R0:W1:Y:S02]  /*6e50*/  SYNCS.PHASECHK.TRANS64.TRYWAIT P0, [R7+URZ], R2 ;  /* 0x00000002070075a7 */ /* 0x001064000800017f */
[----:B-1----:R-:W-:Y:S05]  /*6e60*/  @!P0 NANOSLEEP.SYNCS 0x989680 ;  /* 0x009896800000895d */ /* 0x002fea0003900000 */
[----:B------:R-:W1:Y:S02]  /*6e70*/  @!P0 SYNCS.PHASECHK.TRANS64 P0, [R7+URZ], R2 ;  /* 0x00000002070085a7 */ /* 0x000e64000800007f */
[----:B-1----:R-:W-:Y:S05]  /*6e80*/  @!P0 BRA `(.L_x_115) ;  /* 0xfffffffc00f08947 */ /* 0x002fea000383ffff */
[----:B------:R-:W-:Y:S05]  /*6e90*/  BRA `(.L_x_125) ;  /* 0xfffffffc00307947 */ /* 0x000fea000383ffff */
.L_x_116:
[----:B0-----:R0:W1:Y:S02]  /*6ea0*/  SYNCS.PHASECHK.TRANS64.TRYWAIT P0, [R9+URZ], R4 ;  /* 0x00000004090075a7 */ /* 0x001064000800017f */
[----:B-1----:R-:W-:Y:S05]  /*6eb0*/  @!P0 NANOSLEEP.SYNCS 0x989680 ;  /* 0x009896800000895d */ /* 0x002fea0003900000 */
[----:B------:R-:W1:Y:S02]  /*6ec0*/  @!P0 SYNCS.PHASECHK.TRANS64 P0, [R9+URZ], R4 ;  /* 0x00000004090085a7 */ /* 0x000e64000800007f */
[----:B-1----:R-:W-:Y:S05]  /*6ed0*/  @!P0 BRA `(.L_x_116) ;  /* 0xfffffffc00f08947 */ /* 0x002fea000383ffff */
[----:B------:R-:W-:Y:S05]  /*6ee0*/  BRA `(.L_x_126) ;  /* 0xfffffffc00387947 */ /* 0x000fea000383ffff */
.L_x_127:
[----:B------:R-:W-:-:S00]  /*6ef0*/  BRA `(.L_x_127) ;  /* 0xfffffffc00fc7947 */ /* 0x000fc0000383ffff */
[----:B------:R-:W-:-:S00]  /*6f00*/  NOP ;  /* 0x0000000000007918 */ /* 0x000fc00000000000 */
[----:B------:R-:W-:-:S00]  /*6f10*/  NOP ;  /* 0x0000000000007918 */ /* 0x000fc00000000000 */
[----:B------:R-:W-:-:S00]  /*6f20*/  NOP ;  /* 0x0000000000007918 */ /* 0x000fc00000000000 */
[----:B------:R-:W-:-:S00]  /*6f30*/  NOP ;  /* 0x0000000000007918 */ /* 0x000fc00000000000 */
[----:B------:R-:W-:-:S00]  /*6f40*/  NOP ;  /* 0x0000000000007918 */ /* 0x000fc00000000000 */
[----:B------:R-:W-:-:S00]  /*6f50*/  NOP ;  /* 0x0000000000007918 */ /* 0x000fc00000000000 */
[----:B------:R-:W-:-:S00]  /*6f60*/  NOP ;  /* 0x0000000000007918 */ /* 0x000fc00000000000 */
[----:B------:R-:W-:-:S00]  /*6f70*/  NOP ;  /* 0x0000000000007918 */ /* 0x000fc00000000000 */
.L_x_128:


//--------------------- .nv.global.init           --------------------------
	.section	.nv.global.init,"aw",@progbits
.nv.global.init:
	.type		$str$22,@object
	.size		$str$22,($str$23 - $str$22)
$str$22:
        /*0000*/ 	.byte	0x6b, 0x5f, 0x74, 0x69, 0x6c, 0x65, 0x5f, 0x63, 0x6f, 0x75, 0x6e, 0x74, 0x20, 0x3e, 0x3d, 0x20
        /*0010*/ 	.byte	0x31, 0x00
	.type		$str$23,@object
	.size		$str$23,(__unnamed_1 - $str$23)
$str$23:
        /*0012*/ 	.byte	0x2f, 0x74, 0x6d, 0x70, 0x2f, 0x63, 0x75, 0x74, 0x6c, 0x61, 0x73, 0x73, 0x5f, 0x73, 0x77, 0x65
        /*0022*/ 	.byte	0x65, 0x70, 0x5f, 0x73, 0x72, 0x63, 0x2f, 0x69, 0x6e, 0x63, 0x6c, 0x75, 0x64, 0x65, 0x2f, 0x63
        /*0032*/ 	.byte	0x75, 0x74, 0x6c, 0x61, 0x73, 0x73, 0x2f, 0x67, 0x65, 0x6d, 0x6d, 0x2f, 0x63, 0x6f, 0x6c, 0x6c
        /*0042*/ 	.byte	0x65, 0x63, 0x74, 0x69, 0x76, 0x65, 0x2f, 0x73, 0x6d, 0x39, 0x30, 0x5f, 0x6d, 0x6d, 0x61, 0x5f
        /*0052*/ 	.byte	0x74, 0x6d, 0x61, 0x5f, 0x67, 0x6d, 0x6d, 0x61, 0x5f, 0x73, 0x73, 0x5f, 0x77, 0x61, 0x72, 0x70
        /*0062*/ 	.byte	0x73, 0x70, 0x65, 0x63, 0x69, 0x61, 0x6c, 0x69, 0x7a, 0x65, 0x64, 0x2e, 0x68, 0x70, 0x70, 0x00
	.type		__unnamed_1,@object
	.size		__unnamed_1,(.L_0 - __unnamed_1)
__unnamed_1:
        /*0072*/ 	.byte	0x76, 0x6f, 0x69, 0x64, 0x20, 0x63, 0x75, 0x74, 0x6c, 0x61, 0x73, 0x73, 0x3a, 0x3a, 0x67, 0x65
        /* <DEDUP_REMOVED lines=179> */
        /*0bb2*/ 	.byte	0x65, 0x6e, 0x74, 0x69, 0x74, 0x79, 0x5d, 0x00
.L_0:


//--------------------- .nv.shared._ZN7cutlass13device_kernelINS_4gemm6kernel13GemmUniversalIN4cute5tupleIJiiiiEEENS1_10collective13CollectiveMmaINS1_34MainloopSm90TmaGmmaWarpSpecializedILi3ENS5_IJNS4_1CILi1EEESB_SB_EEENS1_35KernelTmaWarpSpecializedCooperativeEEENS5_IJNSA_ILi512EEENSA_ILi16EEENSA_ILi64EEEEEENS_6half_tENS5_IJlSB_lEEESJ_SK_NS4_8TiledMMAINS4_8MMA_AtomIJNS4_4SM904GMMA25MMA_64x16x16_F32F16F16_SSILNSO_5MajorE0ELSQ_0ELNSO_7ScaleInE1ELSR_1EEEEEENS4_6LayoutINS5_IJNSA_ILi2EEESB_SB_EEENS5_IJSB_NSA_ILi0EEESX_EEEEENS5_IJNS4_10UnderscoreES10_S10_EEEEENS4_13SM90_TMA_LOADENS4_14ComposedLayoutINS4_7SwizzleILi3ELi4ELi3EEENS4_18smem_ptr_flag_bitsILi16EEENSU_INS5_IJNSA_ILi8EEESH_EEENS5_IJSH_SB_EEEEEEEvNS4_8identityES13_S1D_vS1E_EENS_8epilogue10collective6detail29Sm90TmaWarpSpecializedAdapterINS1H_15DefaultEpilogueISJ_SK_SK_NS1G_6thread17LinearCombinationISJ_Li1EffLNS1L_9ScaleType4KindE0ELNS_15FloatRoundStyleE2ESJ_EENS1_15EpilogueDefaultEEEEEvvEEEEvNT_6ParamsE --------------------------
	.section	.nv.shared._ZN7cutlass13device_kernelINS_4gemm6kernel13GemmUniversalIN4cute5tupleIJiiiiEEENS1_10collective13CollectiveMmaINS1_34MainloopSm90TmaGmmaWarpSpecializedILi3ENS5_IJNS4_1CILi1EEESB_SB_EEENS1_35KernelTmaWarpSpecializedCooperativeEEENS5_IJNSA_ILi512EEENSA_ILi16EEENSA_ILi64EEEEEENS_6half_tENS5_IJlSB_lEEESJ_SK_NS4_8TiledMMAINS4_8MMA_AtomIJNS4_4SM904GMMA25MMA_64x16x16_F32F16F16_SSILNSO_5MajorE0ELSQ_0ELNSO_7ScaleInE1ELSR_1EEEEEENS4_6LayoutINS5_IJNSA_ILi2EEESB_SB_EEENS5_IJSB_NSA_ILi0EEESX_EEEEENS5_IJNS4_10UnderscoreES10_S10_EEEEENS4_13SM90_TMA_LOADENS4_14ComposedLayoutINS4_7SwizzleILi3ELi4ELi3EEENS4_18smem_ptr_flag_bitsILi16EEENSU_INS5_IJNSA_ILi8EEESH_EEENS5_IJSH_SB_EEEEEEEvNS4_8identityES13_S1D_vS1E_EENS_8epilogue10collective6detail29Sm90TmaWarpSpecializedAdapterINS1H_15DefaultEpilogueISJ_SK_SK_NS1G_6thread17LinearCombinationISJ_Li1EffLNS1L_9ScaleType4KindE0ELNS_15FloatRoundStyleE2ESJ_EENS1_15EpilogueDefaultEEEEEvvEEEEvNT_6ParamsE,"aw",@nobits
	.sectionflags	@""
	.align	16
	.zero		1024


//--------------------- .nv.shared.reserved.0     --------------------------
	.section	.nv.shared.reserved.0,"aw",@nobits
	.weak		__nv_reservedSMEM_offset_0_alias
	.size		__nv_reservedSMEM_offset_0_alias, 0, 0
	.other		__nv_reservedSMEM_offset_0_alias,@"STO_CUDA_RESERVED_SHARED STV_DEFAULT"
__nv_reservedSMEM_offset_0_alias:
	.zero		0


//--------------------- .nv.global                --------------------------
	.section	.nv.global,"aw",@nobits
.nv.global:
	.type		_ZN40_INTERNAL_6a0c02bc_4_k_cu_9dc464f8_164534cute1_E,@object
	.size		_ZN40_INTERNAL_6a0c02bc_4_k_cu_9dc464f8_164534cute1_E,(_ZN40_INTERNAL_6a0c02bc_4_k_cu_9dc464f8_164534cuda3std3__45__cpo6cbeginE - _ZN40_INTERNAL_6a0c02bc_4_k_cu_9dc464f8_164534cute1_E)
_ZN40_INTERNAL_6a0c02bc_4_k_cu_9dc464f8_164534cute1_E:
	.zero		1
	.type		_ZN40_INTERNAL_6a0c02bc_4_k_cu_9dc464f8_164534cuda3std3__45__cpo6cbeginE,@object
	.size		_ZN40_INTERNAL_6a0c02bc_4_k_cu_9dc464f8_164534cuda3std3__45__cpo6cbeginE,(_ZN40_INTERNAL_6a0c02bc_4_k_cu_9dc464f8_164534cuda3std3__48in_placeE - _ZN40_INTERNAL_6a0c02bc_4_k_cu_9dc464f8_164534cuda3std3__45__cpo6cbeginE)
_ZN40_INTERNAL_6a0c02bc_4_k_cu_9dc464f8_164534cuda3std3__45__cpo6cbeginE:
	.zero		1
	.type		_ZN40_INTERNAL_6a0c02bc_4_k_cu_9dc464f8_164534cuda3std3__48in_placeE,@object
	.size		_ZN40_INTERNAL_6a0c02bc_4_k_cu_9dc464f8_164534cuda3std3__48in_placeE,(_ZN40_INTERNAL_6a0c02bc_4_k_cu_9dc464f8_164534cuda3std6ranges3__45__cpo9iter_moveE - _ZN40_INTERNAL_6a0c02bc_4_k_cu_9dc464f8_164534cuda3std3__48in_placeE)
_ZN40_INTERNAL_6a0c02bc_4_k_cu_9dc464f8_164534cuda3std3__48in_placeE:
	.zero		1
	.type		_ZN40_INTERNAL_6a0c02bc_4_k_cu_9dc464f8_164534cuda3std6ranges3__45__cpo9iter_moveE,@object
	.size		_ZN40_INTERNAL_6a0c02bc_4_k_cu_9dc464f8_164534cuda3std6ranges3__45__cpo9iter_moveE,(_ZN40_INTERNAL_6a0c02bc_4_k_cu_9dc464f8_164534cuda3std3__45__cpo5beginE - _ZN40_INTERNAL_6a0c02bc_4_k_cu_9dc464f8_164534cuda3std6ranges3__45__cpo9iter_moveE)
_ZN40_INTERNAL_6a0c02bc_4_k_cu_9dc464f8_164534cuda3std6ranges3__45__cpo9iter_moveE:
	.zero		1
	.type		_ZN40_INTERNAL_6a0c02bc_4_k_cu_9dc464f8_164534cuda3std3__45__cpo5beginE,@object
	.size		_ZN40_INTERNAL_6a0c02bc_4_k_cu_9dc464f8_164534cuda3std3__45__cpo5beginE,(_ZN40_INTERNAL_6a0c02bc_4_k_cu_9dc464f8_164534cuda3std3__442_GLOBAL__N__6a0c02bc_4_k_cu_9dc464f8_164536ignoreE - _ZN40_INTERNAL_6a0c02bc_4_k_cu_9dc464f8_164534cuda3std3__45__cpo5beginE)
_ZN40_INTERNAL_6a0c02bc_4_k_cu_9dc464f8_164534cuda3std3__45__cpo5beginE:
	.zero		1
	.type		_ZN40_INTERNAL_6a0c02bc_4_k_cu_9dc464f8_164534cuda3std3__442_GLOBAL__N__6a0c02bc_4_k_cu_9dc464f8_164536ignoreE,@object
	.size		_ZN40_INTERNAL_6a0c02bc_4_k_cu_9dc464f8_164534cuda3std3__442_GLOBAL__N__6a0c02bc_4_k_cu_9dc464f8_164536ignoreE,(_ZN40_INTERNAL_6a0c02bc_4_k_cu_9dc464f8_164534cute7productE - _ZN40_INTERNAL_6a0c02bc_4_k_cu_9dc464f8_164534cuda3std3__442_GLOBAL__N__6a0c02bc_4_k_cu_9dc464f8_164536ignoreE)
_ZN40_INTERNAL_6a0c02bc_4_k_cu_9dc464f8_164534cuda3std3__442_GLOBAL__N__6a0c02bc_4_k_cu_9dc464f8_164536ignoreE:
	.zero		1
	.type		_ZN40_INTERNAL_6a0c02bc_4_k_cu_9dc464f8_164534cute7productE,@object
	.size		_ZN40_INTERNAL_6a0c02bc_4_k_cu_9dc464f8_164534cute7productE,(_ZN40_INTERNAL_6a0c02bc_4_k_cu_9dc464f8_164534cuda3std3__45__cpo3endE - _ZN40_INTERNAL_6a0c02bc_4_k_cu_9dc464f8_164534cute7productE)
_ZN40_INTERNAL_6a0c02bc_4_k_cu_9dc464f8_164534cute7productE:
	.zero		1
	.type		_ZN40_INTERNAL_6a0c02bc_4_k_cu_9dc464f8_164534cuda3std3__45__cpo3endE,@object
	.size		_ZN40_INTERNAL_6a0c02bc_4_k_cu_9dc464f8_164534cuda3std3__45__cpo3endE,(_ZN40_INTERNAL_6a0c02bc_4_k_cu_9dc464f8_164534cuda3std3__419piecewise_constructE - _ZN40_INTERNAL_6a0c02bc_4_k_cu_9dc464f8_164534cuda3std3__45__cpo3endE)
_ZN40_INTERNAL_6a0c02bc_4_k_cu_9dc464f8_164534cuda3std3__45__cpo3endE:
	.zero		1
	.type		_ZN40_INTERNAL_6a0c02bc_4_k_cu_9dc464f8_164534cuda3std3__419piecewise_constructE,@object
	.size		_ZN40_INTERNAL_6a0c02bc_4_k_cu_9dc464f8_164534cuda3std3__419piecewise_constructE,(_ZN40_INTERNAL_6a0c02bc_4_k_cu_9dc464f8_164534cuda3std3__45__cpo4cendE - _ZN40_INTERNAL_6a0c02bc_4_k_cu_9dc464f8_164534cuda3std3__419piecewise_constructE)
_ZN40_INTERNAL_6a0c02bc_4_k_cu_9dc464f8_164534cuda3std3__419piecewise_constructE:
	.zero		1
	.type		_ZN40_INTERNAL_6a0c02bc_4_k_cu_9dc464f8_164534cuda3std3__45__cpo4cendE,@object
	.size		_ZN40_INTERNAL_6a0c02bc_4_k_cu_9dc464f8_164534cuda3std3__45__cpo4cendE,(_ZN40_INTERNAL_6a0c02bc_4_k_cu_9dc464f8_164534cuda3std6ranges3__45__cpo4swapE - _ZN40_INTERNAL_6a0c02bc_4_k_cu_9dc464f8_164534cuda3std3__45__cpo4cendE)
_ZN40_INTERNAL_6a0c02bc_4_k_cu_9dc464f8_164534cuda3std3__45__cpo4cendE:
	.zero		1
	.type		_ZN40_INTERNAL_6a0c02bc_4_k_cu_9dc464f8_164534cuda3std6ranges3__45__cpo4swapE,@object
	.size		_ZN40_INTERNAL_6a0c02bc_4_k_cu_9dc464f8_164534cuda3std6ranges3__45__cpo4swapE,(.L_8 - _ZN40_INTERNAL_6a0c02bc_4_k_cu_9dc464f8_164534cuda3std6ranges3__45__cpo4swapE)
_ZN40_INTERNAL_6a0c02bc_4_k_cu_9dc464f8_164534cuda3std6ranges3__45__cpo4swapE:
	.zero		1
.L_8:


//--------------------- .nv.constant0._ZN7cutlass13device_kernelINS_4gemm6kernel13GemmUniversalIN4cute5tupleIJiiiiEEENS1_10collective13CollectiveMmaINS1_34MainloopSm90TmaGmmaWarpSpecializedILi3ENS5_IJNS4_1CILi1EEESB_SB_EEENS1_35KernelTmaWarpSpecializedCooperativeEEENS5_IJNSA_ILi512EEENSA_ILi16EEENSA_ILi64EEEEEENS_6half_tENS5_IJlSB_lEEESJ_SK_NS4_8TiledMMAINS4_8MMA_AtomIJNS4_4SM904GMMA25MMA_64x16x16_F32F16F16_SSILNSO_5MajorE0ELSQ_0ELNSO_7ScaleInE1ELSR_1EEEEEENS4_6LayoutINS5_IJNSA_ILi2EEESB_SB_EEENS5_IJSB_NSA_ILi0EEESX_EEEEENS5_IJNS4_10UnderscoreES10_S10_EEEEENS4_13SM90_TMA_LOADENS4_14ComposedLayoutINS4_7SwizzleILi3ELi4ELi3EEENS4_18smem_ptr_flag_bitsILi16EEENSU_INS5_IJNSA_ILi8EEESH_EEENS5_IJSH_SB_EEEEEEEvNS4_8identityES13_S1D_vS1E_EENS_8epilogue10collective6detail29Sm90TmaWarpSpecializedAdapterINS1H_15DefaultEpilogueISJ_SK_SK_NS1G_6thread17LinearCombinationISJ_Li1EffLNS1L_9ScaleType4KindE0ELNS_15FloatRoundStyleE2ESJ_EENS1_15EpilogueDefaultEEEEEvvEEEEvNT_6ParamsE --------------------------
	.section	.nv.constant0._ZN7cutlass13device_kernelINS_4gemm6kernel13GemmUniversalIN4cute5tupleIJiiiiEEENS1_10collective13CollectiveMmaINS1_34MainloopSm90TmaGmmaWarpSpecializedILi3ENS5_IJNS4_1CILi1EEESB_SB_EEENS1_35KernelTmaWarpSpecializedCooperativeEEENS5_IJNSA_ILi512EEENSA_ILi16EEENSA_ILi64EEEEEENS_6half_tENS5_IJlSB_lEEESJ_SK_NS4_8TiledMMAINS4_8MMA_AtomIJNS4_4SM904GMMA25MMA_64x16x16_F32F16F16_SSILNSO_5MajorE0ELSQ_0ELNSO_7ScaleInE1ELSR_1EEEEEENS4_6LayoutINS5_IJNSA_ILi2EEESB_SB_EEENS5_IJSB_NSA_ILi0EEESX_EEEEENS5_IJNS4_10UnderscoreES10_S10_EEEEENS4_13SM90_TMA_LOADENS4_14ComposedLayoutINS4_7SwizzleILi3ELi4ELi3EEENS4_18smem_ptr_flag_bitsILi16EEENSU_INS5_IJNSA_ILi8EEESH_EEENS5_IJSH_SB_EEEEEEEvNS4_8identityES13_S1D_vS1E_EENS_8epilogue10collective6detail29Sm90TmaWarpSpecializedAdapterINS1H_15DefaultEpilogueISJ_SK_SK_NS1G_6thread17LinearCombinationISJ_Li1EffLNS1L_9ScaleType4KindE0ELNS_15FloatRoundStyleE2ESJ_EENS1_15EpilogueDefaultEEEEEvvEEEEvNT_6ParamsE,"a",@progbits
	.sectionflags	@""
	.align	4
.nv.constant0._ZN7cutlass13device_kernelINS_4gemm6kernel13GemmUniversalIN4cute5tupleIJiiiiEEENS1_10collective13CollectiveMmaINS1_34MainloopSm90TmaGmmaWarpSpecializedILi3ENS5_IJNS4_1CILi1EEESB_SB_EEENS1_35KernelTmaWarpSpecializedCooperativeEEENS5_IJNSA_ILi512EEENSA_ILi16EEENSA_ILi64EEEEEENS_6half_tENS5_IJlSB_lEEESJ_SK_NS4_8TiledMMAINS4_8MMA_AtomIJNS4_4SM904GMMA25MMA_64x16x16_F32F16F16_SSILNSO_5MajorE0ELSQ_0ELNSO_7ScaleInE1ELSR_1EEEEEENS4_6LayoutINS5_IJNSA_ILi2EEESB_SB_EEENS5_IJSB_NSA_ILi0EEESX_EEEEENS5_IJNS4_10UnderscoreES10_S10_EEEEENS4_13SM90_TMA_LOADENS4_14ComposedLayoutINS4_7SwizzleILi3ELi4ELi3EEENS4_18smem_ptr_flag_bitsILi16EEENSU_INS5_IJNSA_ILi8EEESH_EEENS5_IJSH_SB_EEEEEEEvNS4_8identityES13_S1D_vS1E_EENS_8epilogue10collective6detail29Sm90TmaWarpSpecializedAdapterINS1H_15DefaultEpilogueISJ_SK_SK_NS1G_6thread17LinearCombinationISJ_Li1EffLNS1L_9ScaleType4KindE0ELNS_15FloatRoundStyleE2ESJ_EENS1_15EpilogueDefaultEEEEEvvEEEEvNT_6ParamsE:
	.zero		1664


//--------------------- SYMBOLS --------------------------

	.type		.nv.reservedSmem.offset0,@object
	.size		.nv.reservedSmem.offset0,0x4
	.type		__assertfail,@function
